	.target	sm_90a

	.elftype	@"ET_EXEC"


//--------------------- .note.nv.tkinfo           --------------------------
	.section	.note.nv.tkinfo,"",@"SHT_NOTE"
	.sectionflags	@"SHF_NOTE_NV_TKINFO"
	.tkinfo
        /*0018*/ 	.word	0x00000002
        /*0030*/ 	.string	""
        /*0030*/ 	.string	"ptxas"
        /*0030*/ 	.string	"Cuda compilation tools, release 13.0, V13.0.88"
        /*0030*/ 	.string	"Build cuda_13.0.r13.0/compiler.36424714_0"
        /*0030*/ 	.string	"-arch sm_90a -m 64 "



//--------------------- .note.nv.cuinfo           --------------------------
	.section	.note.nv.cuinfo,"",@"SHT_NOTE"
	.sectionflags	@"SHF_NOTE_NV_CUINFO"
        /*0018*/ 	.short	0x0002
        /*001a*/ 	.short	0x005a
        /*001c*/ 	.short	0x0082
	.zero		2


//--------------------- .nv.info                  --------------------------
	.section	.nv.info,"",@"SHT_CUDA_INFO"
	.align	4


	//----- nvinfo : EIATTR_REGCOUNT
	.align		4
        /*0000*/ 	.byte	0x04, 0x2f
        /*0002*/ 	.short	(.L_15 - .L_14)
	.align		4
.L_14:
        /*0004*/ 	.word	index@(_ZN7cutlass13device_kernelINS_4gemm6kernel13GemmUniversalIN4cute5tupleIJiiiiEEENS1_10collective13CollectiveMmaINS1_34MainloopSm90TmaGmmaWarpSpecializedILi5ENS5_IJNS4_1CILi2EEENSA_ILi1EEESC_EEENS1_35KernelTmaWarpSpecializedCooperativeEEENS5_IJNSA_ILi512EEENSA_ILi112EEENSA_ILi32EEEEEENS_10bfloat16_tENS5_IJlSC_lEEESK_SL_NS4_8TiledMMAINS4_8MMA_AtomIJNS4_4SM904GMMA27MMA_64x16x16_F32BF16BF16_SSILNSP_5MajorE0ELSR_0ELNSP_7ScaleInE1ELSS_1EEEEEENS4_6LayoutISD_NS5_IJSC_NSA_ILi0EEESW_EEEEENS5_IJNS4_10UnderscoreESZ_SZ_EEEEENS4_13SM90_TMA_LOADENS4_14ComposedLayoutINS4_7SwizzleILi2ELi4ELi3EEENS4_18smem_ptr_flag_bitsILi16EEENSV_INS5_IJNSA_ILi8EEESI_EEENS5_IJSI_SC_EEEEEEEvNS4_8identityENS4_23SM90_TMA_LOAD_MULTICASTES1C_vS1D_EENS_8epilogue10collective6detail29Sm90TmaWarpSpecializedAdapterINS1H_15DefaultEpilogueISK_SL_SL_NS1G_6thread17LinearCombinationISK_Li1EffLNS1L_9ScaleType4KindE0ELNS_15FloatRoundStyleE2ESK_EENS1_15EpilogueDefaultEEEEEvvEEEEvNT_6ParamsE)
        /*0008*/ 	.word	0x000000a8


	//----- nvinfo : EIATTR_FRAME_SIZE
	.align		4
.L_15:
        /*000c*/ 	.byte	0x04, 0x11
        /*000e*/ 	.short	(.L_17 - .L_16)
	.align		4
.L_16:
        /*0010*/ 	.word	index@(_ZN7cutlass13device_kernelINS_4gemm6kernel13GemmUniversalIN4cute5tupleIJiiiiEEENS1_10collective13CollectiveMmaINS1_34MainloopSm90TmaGmmaWarpSpecializedILi5ENS5_IJNS4_1CILi2EEENSA_ILi1EEESC_EEENS1_35KernelTmaWarpSpecializedCooperativeEEENS5_IJNSA_ILi512EEENSA_ILi112EEENSA_ILi32EEEEEENS_10bfloat16_tENS5_IJlSC_lEEESK_SL_NS4_8TiledMMAINS4_8MMA_AtomIJNS4_4SM904GMMA27MMA_64x16x16_F32BF16BF16_SSILNSP_5MajorE0ELSR_0ELNSP_7ScaleInE1ELSS_1EEEEEENS4_6LayoutISD_NS5_IJSC_NSA_ILi0EEESW_EEEEENS5_IJNS4_10UnderscoreESZ_SZ_EEEEENS4_13SM90_TMA_LOADENS4_14ComposedLayoutINS4_7SwizzleILi2ELi4ELi3EEENS4_18smem_ptr_flag_bitsILi16EEENSV_INS5_IJNSA_ILi8EEESI_EEENS5_IJSI_SC_EEEEEEEvNS4_8identityENS4_23SM90_TMA_LOAD_MULTICASTES1C_vS1D_EENS_8epilogue10collective6detail29Sm90TmaWarpSpecializedAdapterINS1H_15DefaultEpilogueISK_SL_SL_NS1G_6thread17LinearCombinationISK_Li1EffLNS1L_9ScaleType4KindE0ELNS_15FloatRoundStyleE2ESK_EENS1_15EpilogueDefaultEEEEEvvEEEEvNT_6ParamsE)
        /*0014*/ 	.word	0x000000d8


	//----- nvinfo : EIATTR_MIN_STACK_SIZE
	.align		4
.L_17:
        /*0018*/ 	.byte	0x04, 0x12
        /*001a*/ 	.short	(.L_19 - .L_18)
	.align		4
.L_18:
        /*001c*/ 	.word	index@(_ZN7cutlass13device_kernelINS_4gemm6kernel13GemmUniversalIN4cute5tupleIJiiiiEEENS1_10collective13CollectiveMmaINS1_34MainloopSm90TmaGmmaWarpSpecializedILi5ENS5_IJNS4_1CILi2EEENSA_ILi1EEESC_EEENS1_35KernelTmaWarpSpecializedCooperativeEEENS5_IJNSA_ILi512EEENSA_ILi112EEENSA_ILi32EEEEEENS_10bfloat16_tENS5_IJlSC_lEEESK_SL_NS4_8TiledMMAINS4_8MMA_AtomIJNS4_4SM904GMMA27MMA_64x16x16_F32BF16BF16_SSILNSP_5MajorE0ELSR_0ELNSP_7ScaleInE1ELSS_1EEEEEENS4_6LayoutISD_NS5_IJSC_NSA_ILi0EEESW_EEEEENS5_IJNS4_10UnderscoreESZ_SZ_EEEEENS4_13SM90_TMA_LOADENS4_14ComposedLayoutINS4_7SwizzleILi2ELi4ELi3EEENS4_18smem_ptr_flag_bitsILi16EEENSV_INS5_IJNSA_ILi8EEESI_EEENS5_IJSI_SC_EEEEEEEvNS4_8identityENS4_23SM90_TMA_LOAD_MULTICASTES1C_vS1D_EENS_8epilogue10collective6detail29Sm90TmaWarpSpecializedAdapterINS1H_15DefaultEpilogueISK_SL_SL_NS1G_6thread17LinearCombinationISK_Li1EffLNS1L_9ScaleType4KindE0ELNS_15FloatRoundStyleE2ESK_EENS1_15EpilogueDefaultEEEEEvvEEEEvNT_6ParamsE)
        /*0020*/ 	.word	0x000000d8
.L_19:


//--------------------- .nv.compat                --------------------------
	.section	.nv.compat,"",@"SHT_CUDA_COMPAT_INFO"
	.align	4
        /*0000*/ 	.byte	0x02, 0x09, 0x01, 0x00, 0x02, 0x02, 0x04, 0x00, 0x02, 0x05, 0x05, 0x00, 0x03, 0x07, 0x01, 0x01
        /*0010*/ 	.byte	0x02, 0x03, 0x01, 0x00, 0x02, 0x06, 0x01, 0x00, 0x04, 0x0b, 0x08, 0x00, 0x00, 0x00, 0x00, 0x00
        /*0020*/ 	.byte	0x00, 0x00, 0x00, 0x00


//--------------------- .nv.info._ZN7cutlass13device_kernelINS_4gemm6kernel13GemmUniversalIN4cute5tupleIJiiiiEEENS1_10collective13CollectiveMmaINS1_34MainloopSm90TmaGmmaWarpSpecializedILi5ENS5_IJNS4_1CILi2EEENSA_ILi1EEESC_EEENS1_35KernelTmaWarpSpecializedCooperativeEEENS5_IJNSA_ILi512EEENSA_ILi112EEENSA_ILi32EEEEEENS_10bfloat16_tENS5_IJlSC_lEEESK_SL_NS4_8TiledMMAINS4_8MMA_AtomIJNS4_4SM904GMMA27MMA_64x16x16_F32BF16BF16_SSILNSP_5MajorE0ELSR_0ELNSP_7ScaleInE1ELSS_1EEEEEENS4_6LayoutISD_NS5_IJSC_NSA_ILi0EEESW_EEEEENS5_IJNS4_10UnderscoreESZ_SZ_EEEEENS4_13SM90_TMA_LOADENS4_14ComposedLayoutINS4_7SwizzleILi2ELi4ELi3EEENS4_18smem_ptr_flag_bitsILi16EEENSV_INS5_IJNSA_ILi8EEESI_EEENS5_IJSI_SC_EEEEEEEvNS4_8identityENS4_23SM90_TMA_LOAD_MULTICASTES1C_vS1D_EENS_8epilogue10collective6detail29Sm90TmaWarpSpecializedAdapterINS1H_15DefaultEpilogueISK_SL_SL_NS1G_6thread17LinearCombinationISK_Li1EffLNS1L_9ScaleType4KindE0ELNS_15FloatRoundStyleE2ESK_EENS1_15EpilogueDefaultEEEEEvvEEEEvNT_6ParamsE --------------------------
	.section	.nv.info._ZN7cutlass13device_kernelINS_4gemm6kernel13GemmUniversalIN4cute5tupleIJiiiiEEENS1_10collective13CollectiveMmaINS1_34MainloopSm90TmaGmmaWarpSpecializedILi5ENS5_IJNS4_1CILi2EEENSA_ILi1EEESC_EEENS1_35KernelTmaWarpSpecializedCooperativeEEENS5_IJNSA_ILi512EEENSA_ILi112EEENSA_ILi32EEEEEENS_10bfloat16_tENS5_IJlSC_lEEESK_SL_NS4_8TiledMMAINS4_8MMA_AtomIJNS4_4SM904GMMA27MMA_64x16x16_F32BF16BF16_SSILNSP_5MajorE0ELSR_0ELNSP_7ScaleInE1ELSS_1EEEEEENS4_6LayoutISD_NS5_IJSC_NSA_ILi0EEESW_EEEEENS5_IJNS4_10UnderscoreESZ_SZ_EEEEENS4_13SM90_TMA_LOADENS4_14ComposedLayoutINS4_7SwizzleILi2ELi4ELi3EEENS4_18smem_ptr_flag_bitsILi16EEENSV_INS5_IJNSA_ILi8EEESI_EEENS5_IJSI_SC_EEEEEEEvNS4_8identityENS4_23SM90_TMA_LOAD_MULTICASTES1C_vS1D_EENS_8epilogue10collective6detail29Sm90TmaWarpSpecializedAdapterINS1H_15DefaultEpilogueISK_SL_SL_NS1G_6thread17LinearCombinationISK_Li1EffLNS1L_9ScaleType4KindE0ELNS_15FloatRoundStyleE2ESK_EENS1_15EpilogueDefaultEEEEEvvEEEEvNT_6ParamsE,"",@"SHT_CUDA_INFO"
	.sectionflags	@""
	.align	4


	//----- nvinfo : EIATTR_CUDA_API_VERSION
	.align		4
        /*0000*/ 	.byte	0x04, 0x37
        /*0002*/ 	.short	(.L_21 - .L_20)
.L_20:
        /*0004*/ 	.word	0x00000082


	//----- nvinfo : EIATTR_KPARAM_INFO
	.align		4
.L_21:
        /*0008*/ 	.byte	0x04, 0x17
        /*000a*/ 	.short	(.L_23 - .L_22)
.L_22:
        /*000c*/ 	.word	0x00000000
        /*0010*/ 	.short	0x0000
        /*0012*/ 	.short	0x0070
        /*0014*/ 	.byte	0x00, 0xf0, 0x01, 0x10


	//----- nvinfo : EIATTR_SPARSE_MMA_MASK
	.align		4
.L_23:
        /*0018*/ 	.byte	0x03, 0x50
        /*001a*/ 	.short	0x0000


	//----- nvinfo : EIATTR_MAXREG_COUNT
	.align		4
        /*001c*/ 	.byte	0x03, 0x1b
        /*001e*/ 	.short	0x00a8


	//----- nvinfo : EIATTR_NUM_BARRIERS
	.align		4
        /*0020*/ 	.byte	0x02, 0x4c
        /*0022*/ 	.byte	0x01
	.zero		1


	//----- nvinfo : EIATTR_EXTERNS
	.align		4
        /*0024*/ 	.byte	0x04, 0x0f
        /*0026*/ 	.short	(.L_25 - .L_24)


	//   ....[0]....
	.align		4
.L_24:
        /*0028*/ 	.word	index@(__assertfail)


	//----- nvinfo : EIATTR_ANNOTATIONS
	.align		4
.L_25:
        /*002c*/ 	.byte	0x04, 0x55
        /*002e*/ 	.short	(.L_27 - .L_26)


	//   ....[0]....
.L_26:
        /*0030*/ 	.word	0x00000001
        /*0034*/ 	.byte	0x40, 0x07, 0x00, 0x00, 0x01, 0x00, 0x00, 0x00, 0x40, 0x09, 0x00, 0x00, 0x01, 0x00, 0x00, 0x00
        /* <DEDUP_REMOVED lines=196> */
        /*0c84*/ 	.byte	0x50, 0x4f, 0x01, 0x00


	//----- nvinfo : EIATTR_MERCURY_ISA_VERSION
	.align		4
.L_27:
        /*0c88*/ 	.byte	0x03, 0x5f
        /*0c8a*/ 	.short	0x0101


	//----- nvinfo : EIATTR_INT_WARP_WIDE_INSTR_OFFSETS
	.align		4
        /*0c8c*/ 	.byte	0x04, 0x31
        /*0c8e*/ 	.short	(.L_29 - .L_28)


	//   ....[0]....
.L_28:
        /*0c90*/ 	.word	0x00000580


	//   ....[1]....
        /*0c94*/ 	.word	0x000005a0


	//   ....[2]....
        /*0c98*/ 	.word	0x00000710


	//----- nvinfo : EIATTR_COOP_GROUP_MASK_REGIDS
	.align		4
.L_29:
        /*0c9c*/ 	.byte	0x04, 0x29
        /*0c9e*/ 	.short	(.L_31 - .L_30)


	//   ....[0]....
.L_30:
        /*0ca0*/ 	.word	0xffffffff


	//   ....[1]....
        /*0ca4*/ 	.word	0xffffffff


	//   ....[2]....
        /*0ca8*/ 	.word	0xffffffff


	//   ....[3]....
        /*0cac*/ 	.word	0xffffffff


	//   ....[4]....
        /*0cb0*/ 	.word	0xffffffff


	//   ....[5]....
        /*0cb4*/ 	.word	0xffffffff


	//----- nvinfo : EIATTR_COOP_GROUP_INSTR_OFFSETS
	.align		4
.L_31:
        /*0cb8*/ 	.byte	0x04, 0x28
        /*0cba*/ 	.short	(.L_33 - .L_32)


	//   ....[0]....
.L_32:
        /*0cbc*/ 	.word	0x00000070


	//   ....[1]....
        /*0cc0*/ 	.word	0x00000080


	//   ....[2]....
        /*0cc4*/ 	.word	0x000001a0


	//   ....[3]....
        /*0cc8*/ 	.word	0x000003e0


	//   ....[4]....
        /*0ccc*/ 	.word	0x00000850


	//   ....[5]....
        /*0cd0*/ 	.word	0x00001310


	//----- nvinfo : EIATTR_REG_RECONFIG
	.align		4
.L_33:
        /*0cd4*/ 	.byte	0x01, 0x54
	.zero		2


	//----- nvinfo : EIATTR_SYSCALL_OFFSETS
	.align		4
        /*0cd8*/ 	.byte	0x04, 0x46
        /*0cda*/ 	.short	(.L_35 - .L_34)


	//   ....[0]....
.L_34:
        /*0cdc*/ 	.word	0x000014c0


	//----- nvinfo : EIATTR_MBARRIER_INSTR_OFFSETS
	.align		4
.L_35:
        /*0ce0*/ 	.byte	0x04, 0x39
        /*0ce2*/ 	.short	(.L_37 - .L_36)


	//   ....[0]....
.L_36:
        /*0ce4*/ 	.word	0x00000320
        /*0ce8*/ 	.word	0x000000ff
        /*0cec*/ 	.word	0x00000000
        /*0cf0*/ 	.short	0x0100
        /*0cf2*/ 	.byte	0x09
	.zero		1


	//   ....[1]....
        /*0cf4*/ 	.word	0x00000330
        /*0cf8*/ 	.word	0x000000ff
        /*0cfc*/ 	.word	0x00000028
        /*0d00*/ 	.short	0x0100
        /*0d02*/ 	.byte	0x09
	.zero		1


	//   ....[2]....
        /*0d04*/ 	.word	0x00000340
        /*0d08*/ 	.word	0x000000ff
        /*0d0c*/ 	.word	0x00000008
        /*0d10*/ 	.short	0x0100
        /*0d12*/ 	.byte	0x09
	.zero		1


	//   ....[3]....
        /*0d14*/ 	.word	0x00000350
        /*0d18*/ 	.word	0x000000ff
        /*0d1c*/ 	.word	0x00000030
        /*0d20*/ 	.short	0x0100
        /*0d22*/ 	.byte	0x09
	.zero		1


	//   ....[4]....
        /*0d24*/ 	.word	0x00000360
        /*0d28*/ 	.word	0x000000ff
        /*0d2c*/ 	.word	0x00000010
        /*0d30*/ 	.short	0x0100
        /*0d32*/ 	.byte	0x09
	.zero		1


	//   ....[5]....
        /*0d34*/ 	.word	0x00000370
        /*0d38*/ 	.word	0x000000ff
        /*0d3c*/ 	.word	0x00000038
        /*0d40*/ 	.short	0x0100
        /*0d42*/ 	.byte	0x09
	.zero		1


	//   ....[6]....
        /*0d44*/ 	.word	0x00000380
        /*0d48*/ 	.word	0x000000ff
        /*0d4c*/ 	.word	0x00000018
        /*0d50*/ 	.short	0x0100
        /*0d52*/ 	.byte	0x09
	.zero		1


	//   ....[7]....
        /*0d54*/ 	.word	0x00000390
        /*0d58*/ 	.word	0x000000ff
        /*0d5c*/ 	.word	0x00000040
        /*0d60*/ 	.short	0x0100
        /*0d62*/ 	.byte	0x09
	.zero		1


	//   ....[8]....
        /*0d64*/ 	.word	0x000003a0
        /*0d68*/ 	.word	0x000000ff
        /*0d6c*/ 	.word	0x00000020
        /*0d70*/ 	.short	0x0100
        /*0d72*/ 	.byte	0x09
	.zero		1


	//   ....[9]....
        /*0d74*/ 	.word	0x000003b0
        /*0d78*/ 	.word	0x000000ff
        /*0d7c*/ 	.word	0x00000048
        /*0d80*/ 	.short	0x0100
        /*0d82*/ 	.byte	0x09
	.zero		1


	//   ....[10]....
        /*0d84*/ 	.word	0x00000790
        /*0d88*/ 	.word	0x000000ff
        /*0d8c*/ 	.word	0x00000060
        /*0d90*/ 	.short	0x0100
        /*0d92*/ 	.byte	0x06
	.zero		1


	//   ....[11]....
        /*0d94*/ 	.word	0x00000800
        /*0d98*/ 	.word	0x000000ff
        /*0d9c*/ 	.word	0x00000068
        /*0da0*/ 	.short	0x0100
        /*0da2*/ 	.byte	0x06
	.zero		1


	//   ....[12]....
        /*0da4*/ 	.word	0x00001560
        /*0da8*/ 	.word	0x00000003
        /*0dac*/ 	.word	0x00000000
        /*0db0*/ 	.short	0x010a
        /*0db2*/ 	.byte	0x3f
	.zero		1


	//   ....[13]....
        /*0db4*/ 	.word	0x000015a0
        /*0db8*/ 	.word	0x00000003
        /*0dbc*/ 	.word	0x00000000
        /*0dc0*/ 	.short	0x010a
        /*0dc2*/ 	.byte	0x3f
	.zero		1


	//   ....[14]....
        /*0dc4*/ 	.word	0x00002e20
        /*0dc8*/ 	.word	0x000000ff
        /*0dcc*/ 	.word	0x00000000
        /*0dd0*/ 	.short	0x010a
        /*0dd2*/ 	.byte	0x04
	.zero		1


	//   ....[15]....
        /*0dd4*/ 	.word	0x00002e60
        /*0dd8*/ 	.word	0x000000ff
        /*0ddc*/ 	.word	0x00000000
        /*0de0*/ 	.short	0x010a
        /*0de2*/ 	.byte	0x04
	.zero		1


	//   ....[16]....
        /*0de4*/ 	.word	0x000046a0
        /*0de8*/ 	.word	0x00000004
        /*0dec*/ 	.word	0x00000000
        /*0df0*/ 	.short	0x0101
        /*0df2*/ 	.byte	0x3f
	.zero		1


	//   ....[17]....
        /*0df4*/ 	.word	0x00004880
        /*0df8*/ 	.word	0x00000000
        /*0dfc*/ 	.word	0x00000000
        /*0e00*/ 	.short	0x0101
        /*0e02*/ 	.byte	0x3f
	.zero		1


	//   ....[18]....
        /*0e04*/ 	.word	0x00014ab0
        /*0e08*/ 	.word	0x00000007
        /*0e0c*/ 	.word	0x00000028
        /*0e10*/ 	.short	0x010a
        /*0e12*/ 	.byte	0x3f
	.zero		1


	//   ....[19]....
        /*0e14*/ 	.word	0x00014e50
        /*0e18*/ 	.word	0x00000002
        /*0e1c*/ 	.word	0x00000068
        /*0e20*/ 	.short	0x0101
        /*0e22*/ 	.byte	0x3f
	.zero		1


	//   ....[20]....
        /*0e24*/ 	.word	0x00015620
        /*0e28*/ 	.word	0x00000005
        /*0e2c*/ 	.word	0x00000000
        /*0e30*/ 	.short	0x010a
        /*0e32*/ 	.byte	0x3f
	.zero		1


	//   ....[21]....
        /*0e34*/ 	.word	0x000156b0
        /*0e38*/ 	.word	0x00000007
        /*0e3c*/ 	.word	0x00000000
        /*0e40*/ 	.short	0x010a
        /*0e42*/ 	.byte	0x3f
	.zero		1


	//   ....[22]....
        /*0e44*/ 	.word	0x00015740
        /*0e48*/ 	.word	0x00000007
        /*0e4c*/ 	.word	0x00000000
        /*0e50*/ 	.short	0x010a
        /*0e52*/ 	.byte	0x3f
	.zero		1


	//   ....[23]....
        /*0e54*/ 	.word	0x000157d0
        /*0e58*/ 	.word	0x00000007
        /*0e5c*/ 	.word	0x00000000
        /*0e60*/ 	.short	0x010a
        /*0e62*/ 	.byte	0x3f
	.zero		1


	//   ....[24]....
        /*0e64*/ 	.word	0x00015860
        /*0e68*/ 	.word	0x00000003
        /*0e6c*/ 	.word	0x00000000
        /*0e70*/ 	.short	0x010a
        /*0e72*/ 	.byte	0x3f
	.zero		1


	//   ....[25]....
        /*0e74*/ 	.word	0x000158c0
        /*0e78*/ 	.word	0x00000003
        /*0e7c*/ 	.word	0x00000000
        /*0e80*/ 	.short	0x010a
        /*0e82*/ 	.byte	0x3f
	.zero		1


	//   ....[26]....
        /*0e84*/ 	.word	0x00015920
        /*0e88*/ 	.word	0x00000007
        /*0e8c*/ 	.word	0x00000000
        /*0e90*/ 	.short	0x010a
        /*0e92*/ 	.byte	0x3f
	.zero		1


	//   ....[27]....
        /*0e94*/ 	.word	0x000159f0
        /*0e98*/ 	.word	0x00000007
        /*0e9c*/ 	.word	0x00000028
        /*0ea0*/ 	.short	0x010a
        /*0ea2*/ 	.byte	0x3f
	.zero		1


	//   ....[28]....
        /*0ea4*/ 	.word	0x00015ac0
        /*0ea8*/ 	.word	0x00000005
        /*0eac*/ 	.word	0x00000000
        /*0eb0*/ 	.short	0x010a
        /*0eb2*/ 	.byte	0x3f
	.zero		1


	//   ....[29]....
        /*0eb4*/ 	.word	0x00015b10
        /*0eb8*/ 	.word	0x00000007
        /*0ebc*/ 	.word	0x00000000
        /*0ec0*/ 	.short	0x010a
        /*0ec2*/ 	.byte	0x3f
	.zero		1


	//   ....[30]....
        /*0ec4*/ 	.word	0x00015b60
        /*0ec8*/ 	.word	0x00000007
        /*0ecc*/ 	.word	0x00000000
        /*0ed0*/ 	.short	0x010a
        /*0ed2*/ 	.byte	0x3f
	.zero		1


	//   ....[31]....
        /*0ed4*/ 	.word	0x00015bb0
        /*0ed8*/ 	.word	0x00000007
        /*0edc*/ 	.word	0x00000000
        /*0ee0*/ 	.short	0x010a
        /*0ee2*/ 	.byte	0x3f
	.zero		1


	//----- nvinfo : EIATTR_NUM_MBARRIERS
	.align		4
.L_37:
        /*0ee4*/ 	.byte	0x03, 0x38
        /*0ee6*/ 	.short	0x000c


	//----- nvinfo : EIATTR_EXIT_INSTR_OFFSETS
	.align		4
        /*0ee8*/ 	.byte	0x04, 0x1c
        /*0eea*/ 	.short	(.L_39 - .L_38)


	//   ....[0]....
.L_38:
        /*0eec*/ 	.word	0x000009e0


	//   ....[1]....
        /*0ef0*/ 	.word	0x00001230


	//   ....[2]....
        /*0ef4*/ 	.word	0x00014190


	//   ....[3]....
        /*0ef8*/ 	.word	0x00014740


	//   ....[4]....
        /*0efc*/ 	.word	0x000158b0


	//----- nvinfo : EIATTR_MAX_THREADS
	.align		4
.L_39:
        /*0f00*/ 	.byte	0x04, 0x05
        /*0f02*/ 	.short	(.L_41 - .L_40)
.L_40:
        /*0f04*/ 	.word	0x00000180
        /*0f08*/ 	.word	0x00000001
        /*0f0c*/ 	.word	0x00000001


	//----- nvinfo : EIATTR_CRS_STACK_SIZE
	.align		4
.L_41:
        /*0f10*/ 	.byte	0x04, 0x1e
        /*0f12*/ 	.short	(.L_43 - .L_42)
.L_42:
        /*0f14*/ 	.word	0x00000000


	//----- nvinfo : EIATTR_CBANK_PARAM_SIZE
	.align		4
.L_43:
        /*0f18*/ 	.byte	0x03, 0x19
        /*0f1a*/ 	.short	0x0470


	//----- nvinfo : EIATTR_PARAM_CBANK
	.align		4
        /*0f1c*/ 	.byte	0x04, 0x0a
        /*0f1e*/ 	.short	(.L_45 - .L_44)
	.align		4
.L_44:
        /*0f20*/ 	.word	index@(.nv.constant0._ZN7cutlass13device_kernelINS_4gemm6kernel13GemmUniversalIN4cute5tupleIJiiiiEEENS1_10collective13CollectiveMmaINS1_34MainloopSm90TmaGmmaWarpSpecializedILi5ENS5_IJNS4_1CILi2EEENSA_ILi1EEESC_EEENS1_35KernelTmaWarpSpecializedCooperativeEEENS5_IJNSA_ILi512EEENSA_ILi112EEENSA_ILi32EEEEEENS_10bfloat16_tENS5_IJlSC_lEEESK_SL_NS4_8TiledMMAINS4_8MMA_AtomIJNS4_4SM904GMMA27MMA_64x16x16_F32BF16BF16_SSILNSP_5MajorE0ELSR_0ELNSP_7ScaleInE1ELSS_1EEEEEENS4_6LayoutISD_NS5_IJSC_NSA_ILi0EEESW_EEEEENS5_IJNS4_10UnderscoreESZ_SZ_EEEEENS4_13SM90_TMA_LOADENS4_14ComposedLayoutINS4_7SwizzleILi2ELi4ELi3EEENS4_18smem_ptr_flag_bitsILi16EEENSV_INS5_IJNSA_ILi8EEESI_EEENS5_IJSI_SC_EEEEEEEvNS4_8identityENS4_23SM90_TMA_LOAD_MULTICASTES1C_vS1D_EENS_8epilogue10collective6detail29Sm90TmaWarpSpecializedAdapterINS1H_15DefaultEpilogueISK_SL_SL_NS1G_6thread17LinearCombinationISK_Li1EffLNS1L_9ScaleType4KindE0ELNS_15FloatRoundStyleE2ESK_EENS1_15EpilogueDefaultEEEEEvvEEEEvNT_6ParamsE)
        /*0f24*/ 	.short	0x0210
        /*0f26*/ 	.short	0x0470


	//----- nvinfo : EIATTR_SW_WAR
	.align		4
.L_45:
        /*0f28*/ 	.byte	0x04, 0x36
        /*0f2a*/ 	.short	(.L_47 - .L_46)
.L_46:
        /*0f2c*/ 	.word	0x00000008
.L_47:


//--------------------- .nv.callgraph             --------------------------
	.section	.nv.callgraph,"",@"SHT_CUDA_CALLGRAPH"
	.align	4
	.sectionentsize	8
	.align		4
        /*0000*/ 	.word	0x00000000
	.align		4
        /*0004*/ 	.word	0xffffffff
	.align		4
        /*0008*/ 	.word	index@(_ZN7cutlass13device_kernelINS_4gemm6kernel13GemmUniversalIN4cute5tupleIJiiiiEEENS1_10collective13CollectiveMmaINS1_34MainloopSm90TmaGmmaWarpSpecializedILi5ENS5_IJNS4_1CILi2EEENSA_ILi1EEESC_EEENS1_35KernelTmaWarpSpecializedCooperativeEEENS5_IJNSA_ILi512EEENSA_ILi112EEENSA_ILi32EEEEEENS_10bfloat16_tENS5_IJlSC_lEEESK_SL_NS4_8TiledMMAINS4_8MMA_AtomIJNS4_4SM904GMMA27MMA_64x16x16_F32BF16BF16_SSILNSP_5MajorE0ELSR_0ELNSP_7ScaleInE1ELSS_1EEEEEENS4_6LayoutISD_NS5_IJSC_NSA_ILi0EEESW_EEEEENS5_IJNS4_10UnderscoreESZ_SZ_EEEEENS4_13SM90_TMA_LOADENS4_14ComposedLayoutINS4_7SwizzleILi2ELi4ELi3EEENS4_18smem_ptr_flag_bitsILi16EEENSV_INS5_IJNSA_ILi8EEESI_EEENS5_IJSI_SC_EEEEEEEvNS4_8identityENS4_23SM90_TMA_LOAD_MULTICASTES1C_vS1D_EENS_8epilogue10collective6detail29Sm90TmaWarpSpecializedAdapterINS1H_15DefaultEpilogueISK_SL_SL_NS1G_6thread17LinearCombinationISK_Li1EffLNS1L_9ScaleType4KindE0ELNS_15FloatRoundStyleE2ESK_EENS1_15EpilogueDefaultEEEEEvvEEEEvNT_6ParamsE)
	.align		4
        /*000c*/ 	.word	index@(__assertfail)
	.align		4
        /*0010*/ 	.word	0x00000000
	.align		4
        /*0014*/ 	.word	0xfffffffe
	.align		4
        /*0018*/ 	.word	0x00000000
	.align		4
        /*001c*/ 	.word	0xfffffffd
	.align		4
        /*0020*/ 	.word	0x00000000
	.align		4
        /*0024*/ 	.word	0xfffffffc


//--------------------- .nv.constant4             --------------------------
	.section	.nv.constant4,"a",@progbits
	.align	8
	.align		8
.nv.constant4:
        /*0000*/ 	.dword	__assertfail
	.align		8
        /*0008*/ 	.dword	__unnamed_1
	.align		8
        /*0010*/ 	.dword	_ZN40_INTERNAL_8079f4f4_4_k_cu_0c5b1535_173144cuda3std3__45__cpo5beginE
	.align		8
        /*0018*/ 	.dword	_ZN40_INTERNAL_8079f4f4_4_k_cu_0c5b1535_173144cuda3std3__45__cpo3endE
	.align		8
        /*0020*/ 	.dword	_ZN40_INTERNAL_8079f4f4_4_k_cu_0c5b1535_173144cuda3std3__45__cpo6cbeginE
	.align		8
        /*0028*/ 	.dword	_ZN40_INTERNAL_8079f4f4_4_k_cu_0c5b1535_173144cuda3std3__45__cpo4cendE
	.align		8
        /*0030*/ 	.dword	_ZN40_INTERNAL_8079f4f4_4_k_cu_0c5b1535_173144cuda3std3__442_GLOBAL__N__8079f4f4_4_k_cu_0c5b1535_173146ignoreE
	.align		8
        /*0038*/ 	.dword	_ZN40_INTERNAL_8079f4f4_4_k_cu_0c5b1535_173144cuda3std3__419piecewise_constructE
	.align		8
        /*0040*/ 	.dword	_ZN40_INTERNAL_8079f4f4_4_k_cu_0c5b1535_173144cuda3std3__48in_placeE
	.align		8
        /*0048*/ 	.dword	_ZN40_INTERNAL_8079f4f4_4_k_cu_0c5b1535_173144cuda3std6ranges3__45__cpo4swapE
	.align		8
        /*0050*/ 	.dword	_ZN40_INTERNAL_8079f4f4_4_k_cu_0c5b1535_173144cuda3std6ranges3__45__cpo9iter_moveE
	.align		8
        /*0058*/ 	.dword	_ZN40_INTERNAL_8079f4f4_4_k_cu_0c5b1535_173144cute7productE
	.align		8
        /*0060*/ 	.dword	_ZN40_INTERNAL_8079f4f4_4_k_cu_0c5b1535_173144cute1_E
	.align		8
        /*0068*/ 	.dword	$str$22
	.align		8
        /*0070*/ 	.dword	$str$23


//--------------------- .text._ZN7cutlass13device_kernelINS_4gemm6kernel13GemmUniversalIN4cute5tupleIJiiiiEEENS1_10collective13CollectiveMmaINS1_34MainloopSm90TmaGmmaWarpSpecializedILi5ENS5_IJNS4_1CILi2EEENSA_ILi1EEESC_EEENS1_35KernelTmaWarpSpecializedCooperativeEEENS5_IJNSA_ILi512EEENSA_ILi112EEENSA_ILi32EEEEEENS_10bfloat16_tENS5_IJlSC_lEEESK_SL_NS4_8TiledMMAINS4_8MMA_AtomIJNS4_4SM904GMMA27MMA_64x16x16_F32BF16BF16_SSILNSP_5MajorE0ELSR_0ELNSP_7ScaleInE1ELSS_1EEEEEENS4_6LayoutISD_NS5_IJSC_NSA_ILi0EEESW_EEEEENS5_IJNS4_10UnderscoreESZ_SZ_EEEEENS4_13SM90_TMA_LOADENS4_14ComposedLayoutINS4_7SwizzleILi2ELi4ELi3EEENS4_18smem_ptr_flag_bitsILi16EEENSV_INS5_IJNSA_ILi8EEESI_EEENS5_IJSI_SC_EEEEEEEvNS4_8identityENS4_23SM90_TMA_LOAD_MULTICASTES1C_vS1D_EENS_8epilogue10collective6detail29Sm90TmaWarpSpecializedAdapterINS1H_15DefaultEpilogueISK_SL_SL_NS1G_6thread17LinearCombinationISK_Li1EffLNS1L_9ScaleType4KindE0ELNS_15FloatRoundStyleE2ESK_EENS1_15EpilogueDefaultEEEEEvvEEEEvNT_6ParamsE --------------------------
	.section	.text._ZN7cutlass13device_kernelINS_4gemm6kernel13GemmUniversalIN4cute5tupleIJiiiiEEENS1_10collective13CollectiveMmaINS1_34MainloopSm90TmaGmmaWarpSpecializedILi5ENS5_IJNS4_1CILi2EEENSA_ILi1EEESC_EEENS1_35KernelTmaWarpSpecializedCooperativeEEENS5_IJNSA_ILi512EEENSA_ILi112EEENSA_ILi32EEEEEENS_10bfloat16_tENS5_IJlSC_lEEESK_SL_NS4_8TiledMMAINS4_8MMA_AtomIJNS4_4SM904GMMA27MMA_64x16x16_F32BF16BF16_SSILNSP_5MajorE0ELSR_0ELNSP_7ScaleInE1ELSS_1EEEEEENS4_6LayoutISD_NS5_IJSC_NSA_ILi0EEESW_EEEEENS5_IJNS4_10UnderscoreESZ_SZ_EEEEENS4_13SM90_TMA_LOADENS4_14ComposedLayoutINS4_7SwizzleILi2ELi4ELi3EEENS4_18smem_ptr_flag_bitsILi16EEENSV_INS5_IJNSA_ILi8EEESI_EEENS5_IJSI_SC_EEEEEEEvNS4_8identityENS4_23SM90_TMA_LOAD_MULTICASTES1C_vS1D_EENS_8epilogue10collective6detail29Sm90TmaWarpSpecializedAdapterINS1H_15DefaultEpilogueISK_SL_SL_NS1G_6thread17LinearCombinationISK_Li1EffLNS1L_9ScaleType4KindE0ELNS_15FloatRoundStyleE2ESK_EENS1_15EpilogueDefaultEEEEEvvEEEEvNT_6ParamsE,"ax",@progbits
	.align	128
.text._ZN7cutlass13device_kernelINS_4gemm6kernel13GemmUniversalIN4cute5tupleIJiiiiEEENS1_10collective13CollectiveMmaINS1_34MainloopSm90TmaGmmaWarpSpecializedILi5ENS5_IJNS4_1CILi2EEENSA_ILi1EEESC_EEENS1_35KernelTmaWarpSpecializedCooperativeEEENS5_IJNSA_ILi512EEENSA_ILi112EEENSA_ILi32EEEEEENS_10bfloat16_tENS5_IJlSC_lEEESK_SL_NS4_8TiledMMAINS4_8MMA_AtomIJNS4_4SM904GMMA27MMA_64x16x16_F32BF16BF16_SSILNSP_5MajorE0ELSR_0ELNSP_7ScaleInE1ELSS_1EEEEEENS4_6LayoutISD_NS5_IJSC_NSA_ILi0EEESW_EEEEENS5_IJNS4_10UnderscoreESZ_SZ_EEEEENS4_13SM90_TMA_LOADENS4_14ComposedLayoutINS4_7SwizzleILi2ELi4ELi3EEENS4_18smem_ptr_flag_bitsILi16EEENSV_INS5_IJNSA_ILi8EEESI_EEENS5_IJSI_SC_EEEEEEEvNS4_8identityENS4_23SM90_TMA_LOAD_MULTICASTES1C_vS1D_EENS_8epilogue10collective6detail29Sm90TmaWarpSpecializedAdapterINS1H_15DefaultEpilogueISK_SL_SL_NS1G_6thread17LinearCombinationISK_Li1EffLNS1L_9ScaleType4KindE0ELNS_15FloatRoundStyleE2ESK_EENS1_15EpilogueDefaultEEEEEvvEEEEvNT_6ParamsE:
        .type           _ZN7cutlass13device_kernelINS_4gemm6kernel13GemmUniversalIN4cute5tupleIJiiiiEEENS1_10collective13CollectiveMmaINS1_34MainloopSm90TmaGmmaWarpSpecializedILi5ENS5_IJNS4_1CILi2EEENSA_ILi1EEESC_EEENS1_35KernelTmaWarpSpecializedCooperativeEEENS5_IJNSA_ILi512EEENSA_ILi112EEENSA_ILi32EEEEEENS_10bfloat16_tENS5_IJlSC_lEEESK_SL_NS4_8TiledMMAINS4_8MMA_AtomIJNS4_4SM904GMMA27MMA_64x16x16_F32BF16BF16_SSILNSP_5MajorE0ELSR_0ELNSP_7ScaleInE1ELSS_1EEEEEENS4_6LayoutISD_NS5_IJSC_NSA_ILi0EEESW_EEEEENS5_IJNS4_10UnderscoreESZ_SZ_EEEEENS4_13SM90_TMA_LOADENS4_14ComposedLayoutINS4_7SwizzleILi2ELi4ELi3EEENS4_18smem_ptr_flag_bitsILi16EEENSV_INS5_IJNSA_ILi8EEESI_EEENS5_IJSI_SC_EEEEEEEvNS4_8identityENS4_23SM90_TMA_LOAD_MULTICASTES1C_vS1D_EENS_8epilogue10collective6detail29Sm90TmaWarpSpecializedAdapterINS1H_15DefaultEpilogueISK_SL_SL_NS1G_6thread17LinearCombinationISK_Li1EffLNS1L_9ScaleType4KindE0ELNS_15FloatRoundStyleE2ESK_EENS1_15EpilogueDefaultEEEEEvvEEEEvNT_6ParamsE,@function
        .size           _ZN7cutlass13device_kernelINS_4gemm6kernel13GemmUniversalIN4cute5tupleIJiiiiEEENS1_10collective13CollectiveMmaINS1_34MainloopSm90TmaGmmaWarpSpecializedILi5ENS5_IJNS4_1CILi2EEENSA_ILi1EEESC_EEENS1_35KernelTmaWarpSpecializedCooperativeEEENS5_IJNSA_ILi512EEENSA_ILi112EEENSA_ILi32EEEEEENS_10bfloat16_tENS5_IJlSC_lEEESK_SL_NS4_8TiledMMAINS4_8MMA_AtomIJNS4_4SM904GMMA27MMA_64x16x16_F32BF16BF16_SSILNSP_5MajorE0ELSR_0ELNSP_7ScaleInE1ELSS_1EEEEEENS4_6LayoutISD_NS5_IJSC_NSA_ILi0EEESW_EEEEENS5_IJNS4_10UnderscoreESZ_SZ_EEEEENS4_13SM90_TMA_LOADENS4_14ComposedLayoutINS4_7SwizzleILi2ELi4ELi3EEENS4_18smem_ptr_flag_bitsILi16EEENSV_INS5_IJNSA_ILi8EEESI_EEENS5_IJSI_SC_EEEEEEEvNS4_8identityENS4_23SM90_TMA_LOAD_MULTICASTES1C_vS1D_EENS_8epilogue10collective6detail29Sm90TmaWarpSpecializedAdapterINS1H_15DefaultEpilogueISK_SL_SL_NS1G_6thread17LinearCombinationISK_Li1EffLNS1L_9ScaleType4KindE0ELNS_15FloatRoundStyleE2ESK_EENS1_15EpilogueDefaultEEEEEvvEEEEvNT_6ParamsE,(.L_x_507 - _ZN7cutlass13device_kernelINS_4gemm6kernel13GemmUniversalIN4cute5tupleIJiiiiEEENS1_10collective13CollectiveMmaINS1_34MainloopSm90TmaGmmaWarpSpecializedILi5ENS5_IJNS4_1CILi2EEENSA_ILi1EEESC_EEENS1_35KernelTmaWarpSpecializedCooperativeEEENS5_IJNSA_ILi512EEENSA_ILi112EEENSA_ILi32EEEEEENS_10bfloat16_tENS5_IJlSC_lEEESK_SL_NS4_8TiledMMAINS4_8MMA_AtomIJNS4_4SM904GMMA27MMA_64x16x16_F32BF16BF16_SSILNSP_5MajorE0ELSR_0ELNSP_7ScaleInE1ELSS_1EEEEEENS4_6LayoutISD_NS5_IJSC_NSA_ILi0EEESW_EEEEENS5_IJNS4_10UnderscoreESZ_SZ_EEEEENS4_13SM90_TMA_LOADENS4_14ComposedLayoutINS4_7SwizzleILi2ELi4ELi3EEENS4_18smem_ptr_flag_bitsILi16EEENSV_INS5_IJNSA_ILi8EEESI_EEENS5_IJSI_SC_EEEEEEEvNS4_8identityENS4_23SM90_TMA_LOAD_MULTICASTES1C_vS1D_EENS_8epilogue10collective6detail29Sm90TmaWarpSpecializedAdapterINS1H_15DefaultEpilogueISK_SL_SL_NS1G_6thread17LinearCombinationISK_Li1EffLNS1L_9ScaleType4KindE0ELNS_15FloatRoundStyleE2ESK_EENS1_15EpilogueDefaultEEEEEvvEEEEvNT_6ParamsE)
        .other          _ZN7cutlass13device_kernelINS_4gemm6kernel13GemmUniversalIN4cute5tupleIJiiiiEEENS1_10collective13CollectiveMmaINS1_34MainloopSm90TmaGmmaWarpSpecializedILi5ENS5_IJNS4_1CILi2EEENSA_ILi1EEESC_EEENS1_35KernelTmaWarpSpecializedCooperativeEEENS5_IJNSA_ILi512EEENSA_ILi112EEENSA_ILi32EEEEEENS_10bfloat16_tENS5_IJlSC_lEEESK_SL_NS4_8TiledMMAINS4_8MMA_AtomIJNS4_4SM904GMMA27MMA_64x16x16_F32BF16BF16_SSILNSP_5MajorE0ELSR_0ELNSP_7ScaleInE1ELSS_1EEEEEENS4_6LayoutISD_NS5_IJSC_NSA_ILi0EEESW_EEEEENS5_IJNS4_10UnderscoreESZ_SZ_EEEEENS4_13SM90_TMA_LOADENS4_14ComposedLayoutINS4_7SwizzleILi2ELi4ELi3EEENS4_18smem_ptr_flag_bitsILi16EEENSV_INS5_IJNSA_ILi8EEESI_EEENS5_IJSI_SC_EEEEEEEvNS4_8identityENS4_23SM90_TMA_LOAD_MULTICASTES1C_vS1D_EENS_8epilogue10collective6detail29Sm90TmaWarpSpecializedAdapterINS1H_15DefaultEpilogueISK_SL_SL_NS1G_6thread17LinearCombinationISK_Li1EffLNS1L_9ScaleType4KindE0ELNS_15FloatRoundStyleE2ESK_EENS1_15EpilogueDefaultEEEEEvvEEEEvNT_6ParamsE,@"STO_CUDA_ENTRY STV_DEFAULT"
_ZN7cutlass13device_kernelINS_4gemm6kernel13GemmUniversalIN4cute5tupleIJiiiiEEENS1_10collective13CollectiveMmaINS1_34MainloopSm90TmaGmmaWarpSpecializedILi5ENS5_IJNS4_1CILi2EEENSA_ILi1EEESC_EEENS1_35KernelTmaWarpSpecializedCooperativeEEENS5_IJNSA_ILi512EEENSA_ILi112EEENSA_ILi32EEEEEENS_10bfloat16_tENS5_IJlSC_lEEESK_SL_NS4_8TiledMMAINS4_8MMA_AtomIJNS4_4SM904GMMA27MMA_64x16x16_F32BF16BF16_SSILNSP_5MajorE0ELSR_0ELNSP_7ScaleInE1ELSS_1EEEEEENS4_6LayoutISD_NS5_IJSC_NSA_ILi0EEESW_EEEEENS5_IJNS4_10UnderscoreESZ_SZ_EEEEENS4_13SM90_TMA_LOADENS4_14ComposedLayoutINS4_7SwizzleILi2ELi4ELi3EEENS4_18smem_ptr_flag_bitsILi16EEENSV_INS5_IJNSA_ILi8EEESI_EEENS5_IJSI_SC_EEEEEEEvNS4_8identityENS4_23SM90_TMA_LOAD_MULTICASTES1C_vS1D_EENS_8epilogue10collective6detail29Sm90TmaWarpSpecializedAdapterINS1H_15DefaultEpilogueISK_SL_SL_NS1G_6thread17LinearCombinationISK_Li1EffLNS1L_9ScaleType4KindE0ELNS_15FloatRoundStyleE2ESK_EENS1_15EpilogueDefaultEEEEEvvEEEEvNT_6ParamsE:
[----:B------:R-:W0:Y:S02]  /*0000*/  LDC R1, c[0x0][0x28] ;  /* 0x00000a00ff017b82 */ /* 0x000e240000000800 */
[----:B0-----:R-:W-:Y:S01]  /*0010*/  VIADD R1, R1, 0xffffff28 ;  /* 0xffffff2801017836 */ /* 0x001fe20000000000 */
[----:B------:R-:W0:Y:S01]  /*0020*/  S2R R4, SR_TID.X ;  /* 0x0000000000047919 */ /* 0x000e220000002100 */
[----:B------:R-:W-:Y:S01]  /*0030*/  ELECT P0, URZ, PT ;  /* 0x00000000003f782f */ /* 0x000fe20003800000 */
[----:B------:R-:W-:Y:S01]  /*0040*/  BSSY B0, `(.L_x_0) ;  /* 0x0000015000007945 */ /* 0x000fe20003800000 */
[--C-:B0-----:R-:W-:Y:S02]  /*0050*/  SHF.R.U32.HI R0, RZ, 0x5, R4.reuse ;  /* 0x00000005ff007819 */ /* 0x101fe40000011604 */
[----:B------:R-:W-:-:S03]  /*0060*/  SHF.R.U32.HI R2, RZ, 0x7, R4 ;  /* 0x00000007ff027819 */ /* 0x000fc60000011604 */
[----:B------:R-:W0:Y:S04]  /*0070*/  SHFL.IDX PT, R3, R0, RZ, 0x1f ;  /* 0x00001fff00037589 */ /* 0x000e2800000e0000 */
[----:B------:R-:W1:Y:S01]  /*0080*/  SHFL.IDX PT, R2, R2, RZ, 0x1f ;  /* 0x00001fff02027589 */ /* 0x000e6200000e0000 */
[----:B0-----:R-:W-:Y:S02]  /*0090*/  R2UR UR4, R3 ;  /* 0x00000000030472ca */ /* 0x001fe400000e0000 */
[----:B-1----:R-:W-:-:S11]  /*00a0*/  R2UR UR6, R2 ;  /* 0x00000000020672ca */ /* 0x002fd600000e0000 */
[----:B------:R-:W-:Y:S02]  /*00b0*/  USHF.R.S32.HI UR5, URZ, 0x1f, UR4 ;  /* 0x0000001f3f057899 */ /* 0x000fe40008011404 */
[----:B------:R-:W-:Y:S02]  /*00c0*/  ISETP.NE.OR P0, PT, RZ, UR4, !P0 ;  /* 0x00000004ff007c0c */ /* 0x000fe4000c705670 */
[----:B------:R-:W-:-:S04]  /*00d0*/  ULEA.HI UR5, UR5, UR4, URZ, 0x2 ;  /* 0x0000000405057291 */ /* 0x000fc8000f8f103f */
[----:B------:R-:W-:-:S04]  /*00e0*/  ULOP3.LUT UR5, UR5, 0xfffffffc, URZ, 0xc0, !UPT ;  /* 0xfffffffc05057892 */ /* 0x000fc8000f8ec03f */
[----:B------:R-:W-:-:S03]  /*00f0*/  UIADD3 UR8, UR4, -UR5, URZ ;  /* 0x8000000504087290 */ /* 0x000fc6000fffe03f */
[----:B------:R-:W-:Y:S09]  /*0100*/  @P0 BRA `(.L_x_1) ;  /* 0x0000000000200947 */ /* 0x000ff20003800000 */
[----:B------:R-:W-:Y:S02]  /*0110*/  ULDC.64 UR4, c[0x0][0x198] ;  /* 0x0000660000047ab9 */ /* 0x000fe40000000a00 */
[----:B------:R-:W-:Y:S02]  /*0120*/  UIADD3 UR10, UP0, UR4, 0xf0, URZ ;  /* 0x000000f0040a7890 */ /* 0x000fe4000ff1e03f */
[----:B------:R-:W-:Y:S02]  /*0130*/  UIADD3 UR4, UP1, UR4, 0x1f0, URZ ;  /* 0x000001f004047890 */ /* 0x000fe4000ff3e03f */
[----:B------:R-:W-:Y:S02]  /*0140*/  UIADD3.X UR11, URZ, UR5, URZ, UP0, !UPT ;  /* 0x000000053f0b7290 */ /* 0x000fe400087fe43f */
[----:B------:R-:W-:-:S07]  /*0150*/  UIADD3.X UR5, URZ, UR5, URZ, UP1, !UPT ;  /* 0x000000053f057290 */ /* 0x000fce0008ffe43f */
[----:B------:R0:W-:Y:S02]  /*0160*/  UTMACCTL.PF [UR10] ;  /* 0x000000000a0079b9 */ /* 0x0001e40008040000 */
[----:B------:R0:W-:Y:S02]  /*0170*/  UTMACCTL.PF [UR4] ;  /* 0x00000000040079b9 */ /* 0x0001e40008040000 */
[----:B0-----:R-:W-:Y:S01]  /*0180*/  NOP ;  /* 0x0000000000007918 */ /* 0x001fe20000000000 */
.L_x_1:
[----:B------:R-:W-:Y:S05]  /*0190*/  BSYNC B0 ;  /* 0x0000000000007941 */ /* 0x000fea0003800000 */
.L_x_0:
[----:B------:R-:W0:Y:S01]  /*01a0*/  SHFL.IDX PT, R3, R0, RZ, 0x1f ;  /* 0x00001fff00037589 */ /* 0x000e2200000e0000 */
[----:B------:R-:W-:Y:S01]  /*01b0*/  UISETP.NE.AND UP0, UPT, UR8, 0x3, UPT ;  /* 0x000000030800788c */ /* 0x000fe2000bf05270 */
[----:B------:R-:W-:Y:S01]  /*01c0*/  ISETP.NE.AND P1, PT, RZ, UR6, PT ;  /* 0x00000006ff007c0c */ /* 0x000fe2000bf25270 */
[----:B------:R-:W-:Y:S02]  /*01d0*/  UIADD3 UR10, UR6, -0x1, URZ ;  /* 0xffffffff060a7890 */ /* 0x000fe4000fffe03f */
[----:B------:R-:W-:Y:S02]  /*01e0*/  UISETP.EQ.OR UP0, UPT, UR8, URZ, !UP0 ;  /* 0x0000003f0800728c */ /* 0x000fe4000c702670 */
[----:B------:R-:W-:Y:S02]  /*01f0*/  UISETP.GE.U32.AND UP1, UPT, UR10, 0x2, UPT ;  /* 0x000000020a00788c */ /* 0x000fe4000bf26070 */
[----:B------:R-:W-:-:S04]  /*0200*/  UISETP.EQ.AND UP0, UPT, UR6, URZ, UP0 ;  /* 0x0000003f0600728c */ /* 0x000fc80008702270 */
[----:B------:R-:W-:-:S04]  /*0210*/  USEL UR38, URZ, 0x1, !UP0 ;  /* 0x000000013f267887 */ /* 0x000fc8000c000000 */
[----:B------:R-:W-:Y:S01]  /*0220*/  USEL UR38, UR38, 0x2, UP1 ;  /* 0x0000000226267887 */ /* 0x000fe20008800000 */
[----:B0-----:R-:W-:-:S13]  /*0230*/  ISETP.NE.AND P0, PT, R3, RZ, PT ;  /* 0x000000ff0300720c */ /* 0x001fda0003f05270 */
[----:B------:R-:W-:Y:S05]  /*0240*/  @P0 BRA `(.L_x_2) ;  /* 0x0000000000600947 */ /* 0x000fea0003800000 */
[----:B------:R-:W0:Y:S01]  /*0250*/  S2UR UR9, SR_CgaCtaId ;  /* 0x00000000000979c3 */ /* 0x000e220000008800 */
[----:B------:R-:W-:Y:S01]  /*0260*/  UMOV UR4, 0x400 ;  /* 0x0000040000047882 */ /* 0x000fe20000000000 */
[----:B------:R-:W-:Y:S01]  /*0270*/  UMOV UR5, 0x1 ;  /* 0x0000000100057882 */ /* 0x000fe20000000000 */
[----:B------:R-:W-:Y:S01]  /*0280*/  UMOV UR6, 0x4 ;  /* 0x0000000400067882 */ /* 0x000fe20000000000 */
[----:B------:R-:W-:Y:S01]  /*0290*/  ELECT P0, URZ, PT ;  /* 0x00000000003f782f */ /* 0x000fe20003800000 */
[----:B------:R-:W-:-:S04]  /*02a0*/  UIADD3 UR6, -UR6, 0x100000, URZ ;  /* 0x0010000006067890 */ /* 0x000fc8000fffe13f */
[----:B------:R-:W-:Y:S02]  /*02b0*/  USHF.L.U32 UR7, UR6, 0xb, URZ ;  /* 0x0000000b06077899 */ /* 0x000fe4000800063f */
[----:B------:R-:W-:Y:S02]  /*02c0*/  USHF.L.U32 UR6, UR6, 0x1, URZ ;  /* 0x0000000106067899 */ /* 0x000fe4000800063f */
[----:B0-----:R-:W-:Y:S02]  /*02d0*/  ULEA UR9, UR9, UR4, 0x18 ;  /* 0x0000000409097291 */ /* 0x001fe4000f8ec03f */
[----:B------:R-:W-:-:S04]  /*02e0*/  UIADD3 UR4, -UR5, 0x100000, URZ ;  /* 0x0010000005047890 */ /* 0x000fc8000fffe13f */
[----:B------:R-:W-:Y:S02]  /*02f0*/  USHF.L.U32 UR5, UR4, 0xb, URZ ;  /* 0x0000000b04057899 */ /* 0x000fe4000800063f */
[----:B------:R-:W-:Y:S01]  /*0300*/  USHF.L.U32 UR4, UR4, 0x1, URZ ;  /* 0x0000000104047899 */ /* 0x000fe2000800063f */
[----:B------:R-:W0:Y:S11]  /*0310*/  FENCE.VIEW.ASYNC.S ;  /* 0x00000000000073c6 */ /* 0x000e360000000000 */
[----:B0-----:R0:W1:Y:S01]  /*0320*/  SYNCS.EXCH.64 URZ, [UR9], UR4 ;  /* 0x00000004093f75b2 */ /* 0x0010620008000100 */
[----:B------:R0:W2:Y:S01]  /*0330*/  SYNCS.EXCH.64 URZ, [UR9+0x28], UR6 ;  /* 0x00002806093f75b2 */ /* 0x0000a20008000100 */
[----:B------:R0:W3:Y:S01]  /*0340*/  SYNCS.EXCH.64 URZ, [UR9+0x8], UR4 ;  /* 0x00000804093f75b2 */ /* 0x0000e20008000100 */
[----:B------:R0:W4:Y:S01]  /*0350*/  SYNCS.EXCH.64 URZ, [UR9+0x30], UR6 ;  /* 0x00003006093f75b2 */ /* 0x0001220008000100 */
[----:B------:R0:W0:Y:S01]  /*0360*/  SYNCS.EXCH.64 URZ, [UR9+0x10], UR4 ;  /* 0x00001004093f75b2 */ /* 0x0000220008000100 */
[----:B------:R0:W0:Y:S01]  /*0370*/  SYNCS.EXCH.64 URZ, [UR9+0x38], UR6 ;  /* 0x00003806093f75b2 */ /* 0x0000220008000100 */
[----:B------:R0:W0:Y:S01]  /*0380*/  SYNCS.EXCH.64 URZ, [UR9+0x18], UR4 ;  /* 0x00001804093f75b2 */ /* 0x0000220008000100 */
[----:B------:R0:W0:Y:S01]  /*0390*/  SYNCS.EXCH.64 URZ, [UR9+0x40], UR6 ;  /* 0x00004006093f75b2 */ /* 0x0000220008000100 */
[----:B------:R0:W0:Y:S01]  /*03a0*/  SYNCS.EXCH.64 URZ, [UR9+0x20], UR4 ;  /* 0x00002004093f75b2 */ /* 0x0000220008000100 */
[----:B------:R0:W0:Y:S01]  /*03b0*/  SYNCS.EXCH.64 URZ, [UR9+0x48], UR6 ;  /* 0x00004806093f75b2 */ /* 0x0000220008000100 */
[----:B------:R-:W-:Y:S01]  /*03c0*/  NOP ;  /* 0x0000000000007918 */ /* 0x000fe20000000000 */
.L_x_2:
[----:B------:R-:W-:Y:S01]  /*03d0*/  SHF.R.S32.HI R2, RZ, 0x1f, R4 ;  /* 0x0000001fff027819 */ /* 0x000fe20000011404 */
[----:B------:R-:W5:Y:S01]  /*03e0*/  SHFL.IDX PT, R0, R0, RZ, 0x1f ;  /* 0x00001fff00007589 */ /* 0x000f6200000e0000 */
[----:B0-----:R-:W0:Y:S01]  /*03f0*/  S2UR UR9, SR_CTAID.X ;  /* 0x00000000000979c3 */ /* 0x001e220000002500 */
[----:B------:R-:W-:Y:S02]  /*0400*/  ELECT P0, URZ, PT ;  /* 0x00000000003f782f */ /* 0x000fe40003800000 */
[----:B------:R-:W-:Y:S01]  /*0410*/  LEA.HI R2, R2, R4, RZ, 0x7 ;  /* 0x0000000402027211 */ /* 0x000fe200078f38ff */
[----:B------:R-:W-:Y:S01]  /*0420*/  ULDC UR4, c[0x0][0x150] ;  /* 0x0000540000047ab9 */ /* 0x000fe20000000800 */
[----:B------:R-:W-:Y:S01]  /*0430*/  SHF.R.S32.HI R6, RZ, 0x1f, R3 ;  /* 0x0000001fff067819 */ /* 0x000fe20000011403 */
[----:B------:R-:W-:Y:S01]  /*0440*/  NOP ;  /* 0x0000000000007918 */ /* 0x000fe20000000000 */
[----:B------:R-:W-:Y:S01]  /*0450*/  LOP3.LUT R2, R2, 0xffffff80, RZ, 0xc0, !PT ;  /* 0xffffff8002027812 */ /* 0x000fe200078ec0ff */
[----:B------:R-:W-:Y:S01]  /*0460*/  NOP ;  /* 0x0000000000007918 */ /* 0x000fe20000000000 */
[----:B------:R-:W-:Y:S01]  /*0470*/  LEA.HI R6, R6, R3, RZ, 0x2 ;  /* 0x0000000306067211 */ /* 0x000fe200078f10ff */
[----:B------:R-:W1:Y:S01]  /*0480*/  LDC R8, c[0x0][0x144] ;  /* 0x00005100ff087b82 */ /* 0x000e620000000800 */
[----:B------:R-:W-:-:S02]  /*0490*/  IMAD.MOV.U32 R17, RZ, RZ, 0x1 ;  /* 0x00000001ff117424 */ /* 0x000fc400078e00ff */
[----:B------:R-:W-:Y:S01]  /*04a0*/  IMAD.IADD R4, R4, 0x1, -R2 ;  /* 0x0000000104047824 */ /* 0x000fe200078e0a02 */
[----:B------:R-:W-:Y:S01]  /*04b0*/  LOP3.LUT R6, R6, 0x3ffffffc, RZ, 0xc0, !PT ;  /* 0x3ffffffc06067812 */ /* 0x000fe200078ec0ff */
[----:B------:R-:W2:Y:S03]  /*04c0*/  S2R R2, SR_CTAID.Y ;  /* 0x0000000000027919 */ /* 0x000ea60000002600 */
[----:B------:R-:W-:Y:S01]  /*04d0*/  SHF.R.S32.HI R5, RZ, 0x1f, R4 ;  /* 0x0000001fff057819 */ /* 0x000fe20000011404 */
[----:B------:R-:W-:Y:S01]  /*04e0*/  IMAD.IADD R6, R3, 0x1, -R6 ;  /* 0x0000000103067824 */ /* 0x000fe200078e0a06 */
[----:B------:R-:W3:Y:S02]  /*04f0*/  LDC R11, c[0x0][0x148] ;  /* 0x00005200ff0b7b82 */ /* 0x000ee40000000800 */
[----:B------:R-:W-:Y:S02]  /*0500*/  LEA.HI R5, R5, R4, RZ, 0x3 ;  /* 0x0000000405057211 */ /* 0x000fe400078f18ff */
[----:B-----5:R-:W-:-:S02]  /*0510*/  ISETP.NE.OR P0, PT, R0, RZ, !P0 ;  /* 0x000000ff0000720c */ /* 0x020fc40004705670 */
[--C-:B------:R-:W-:Y:S02]  /*0520*/  SHF.R.S32.HI R0, RZ, 0x3, R5.reuse ;  /* 0x00000003ff007819 */ /* 0x100fe40000011405 */
[----:B------:R-:W-:Y:S02]  /*0530*/  SHF.R.S32.HI R5, RZ, 0x1f, R5 ;  /* 0x0000001fff057819 */ /* 0x000fe40000011405 */
[----:B0-----:R-:W-:Y:S02]  /*0540*/  I2FP.F32.U32 R7, UR9 ;  /* 0x0000000900077c45 */ /* 0x001fe40008201000 */
[----:B------:R-:W-:-:S03]  /*0550*/  LEA.HI R5, R5, R0, RZ, 0x2 ;  /* 0x0000000005057211 */ /* 0x000fc600078f10ff */
[----:B------:R-:W-:Y:S01]  /*0560*/  FMUL R7, R7, UR4 ;  /* 0x0000000407077c20 */ /* 0x000fe20008400000 */
[----:B------:R-:W-:Y:S01]  /*0570*/  LOP3.LUT R5, R5, 0xfffffffc, RZ, 0xc0, !PT ;  /* 0xfffffffc05057812 */ /* 0x000fe200078ec0ff */
[----:B------:R-:W-:Y:S01]  /*0580*/  VOTEU.ALL UP0, P0 ;  /* 0x00000000003f7886 */ /* 0x000fe20000000000 */
[----:B------:R-:W-:Y:S01]  /*0590*/  ULDC UR4, c[0x0][0x154] ;  /* 0x0000550000047ab9 */ /* 0x000fe20000000800 */
[----:B------:R-:W-:Y:S02]  /*05a0*/  VOTEU.ALL UP1, P0 ;  /* 0x00000000003f7886 */ /* 0x000fe40000020000 */
[----:B------:R-:W0:Y:S01]  /*05b0*/  F2I.U32.TRUNC.NTZ R7, R7 ;  /* 0x0000000700077305 */ /* 0x000e22000020f000 */
[----:B------:R-:W-:Y:S01]  /*05c0*/  IMAD.IADD R5, R0, 0x1, -R5 ;  /* 0x0000000100057824 */ /* 0x000fe200078e0a05 */
[----:B------:R-:W5:Y:S01]  /*05d0*/  @!UP0 S2UR UR7, SR_CgaCtaId ;  /* 0x00000000000789c3 */ /* 0x000f620000008800 */
[----:B------:R-:W-:Y:S02]  /*05e0*/  @!UP0 UMOV UR6, 0x400 ;  /* 0x0000040000068882 */ /* 0x000fe40000000000 */
[----:B------:R-:W-:Y:S01]  /*05f0*/  IMAD R5, R6, 0x4, R5 ;  /* 0x0000000406057824 */ /* 0x000fe200078e0205 */
[----:B--2---:R-:W-:-:S04]  /*0600*/  I2FP.F32.U32 R9, R2 ;  /* 0x0000000200097245 */ /* 0x004fc80000201000 */
[----:B------:R-:W-:Y:S01]  /*0610*/  LEA.HI R0, R5, R5, RZ, 0x1 ;  /* 0x0000000505007211 */ /* 0x000fe200078f08ff */
[----:B------:R-:W-:Y:S01]  /*0620*/  FMUL R9, R9, UR4 ;  /* 0x0000000409097c20 */ /* 0x000fe20008400000 */
[----:B------:R-:W-:Y:S02]  /*0630*/  UMOV UR4, 0x20 ;  /* 0x0000002000047882 */ /* 0x000fe40000000000 */
[----:B------:R-:W-:Y:S01]  /*0640*/  LOP3.LUT R6, R0, 0xfffffffe, RZ, 0xc0, !PT ;  /* 0xfffffffe00067812 */ /* 0x000fe200078ec0ff */
[----:B0-----:R-:W-:Y:S01]  /*0650*/  IMAD.MOV R13, RZ, RZ, -R7 ;  /* 0x000000ffff0d7224 */ /* 0x001fe200078e0a07 */
[----:B------:R-:W-:-:S04]  /*0660*/  @!UP0 UIADD3 UR4, -UR4, 0x100000, URZ ;  /* 0x0010000004048890 */ /* 0x000fc8000fffe13f */
[----:B------:R-:W-:Y:S02]  /*0670*/  @!UP0 USHF.L.U32 UR5, UR4, 0xb, URZ ;  /* 0x0000000b04058899 */ /* 0x000fe4000800063f */
[----:B------:R-:W-:Y:S01]  /*0680*/  @!UP0 USHF.L.U32 UR4, UR4, 0x1, URZ ;  /* 0x0000000104048899 */ /* 0x000fe2000800063f */
[----:B------:R-:W0:Y:S01]  /*0690*/  F2I.U32.TRUNC.NTZ R9, R9 ;  /* 0x0000000900097305 */ /* 0x000e22000020f000 */
[----:B-1----:R-:W-:Y:S02]  /*06a0*/  IMAD R0, R8, R13, UR9 ;  /* 0x0000000908007e24 */ /* 0x002fe4000f8e020d */
[C---:B------:R-:W-:Y:S02]  /*06b0*/  IMAD.IADD R7, R5.reuse, 0x1, -R6 ;  /* 0x0000000105077824 */ /* 0x040fe400078e0a06 */
[----:B------:R-:W-:-:S03]  /*06c0*/  IMAD.SHL.U32 R6, R5, 0x4, RZ ;  /* 0x0000000405067824 */ /* 0x000fc600078e00ff */
[----:B------:R-:W-:Y:S01]  /*06d0*/  ISETP.NE.AND P2, PT, R7, R0, PT ;  /* 0x000000000700720c */ /* 0x000fe20003f45270 */
[----:B-----5:R-:W-:Y:S01]  /*06e0*/  @!UP0 ULEA UR6, UR7, UR6, 0x18 ;  /* 0x0000000607068291 */ /* 0x020fe2000f8ec03f */
[----:B------:R-:W1:Y:S01]  /*06f0*/  LDC R7, c[0x0][0x140] ;  /* 0x00005000ff077b82 */ /* 0x000e620000000800 */
[----:B------:R-:W-:Y:S01]  /*0700*/  LOP3.LUT R10, R5, 0xc, R6, 0x78, !PT ;  /* 0x0000000c050a7812 */ /* 0x000fe200078e7806 */
[----:B------:R-:W-:Y:S01]  /*0710*/  VOTEU.ALL UP0, P0 ;  /* 0x00000000003f7886 */ /* 0x000fe20000000000 */
[----:B------:R-:W-:Y:S01]  /*0720*/  LOP3.LUT P0, RZ, R4, 0x7, RZ, 0xc0, !PT ;  /* 0x0000000704ff7812 */ /* 0x000fe2000780c0ff */
[----:B0-----:R-:W-:Y:S02]  /*0730*/  IMAD.MOV R12, RZ, RZ, -R9 ;  /* 0x000000ffff0c7224 */ /* 0x001fe400078e0a09 */
[----:B------:R0:W-:Y:S01]  /*0740*/  STL [R1+0x64], R10 ;  /* 0x0000640a01007387 */ /* 0x0001e20000100800 */
[----:B------:R-:W-:Y:S01]  /*0750*/  ISETP.LT.U32.AND P0, PT, R10, 0x2, !P0 ;  /* 0x000000020a00780c */ /* 0x000fe20004701070 */
[----:B---3--:R-:W-:-:S03]  /*0760*/  IMAD R6, R11, R12, R2 ;  /* 0x0000000c0b067224 */ /* 0x008fc600078e0202 */
[----:B------:R-:W-:Y:S01]  /*0770*/  @P2 LEA.HI R5, R10, R10, RZ, 0x1 ;  /* 0x0000000a0a052211 */ /* 0x000fe200078f08ff */
[----:B------:R-:W2:Y:S02]  /*0780*/  FENCE.VIEW.ASYNC.S ;  /* 0x00000000000073c6 */ /* 0x000ea40000000000 */
[----:B--2---:R0:W2:Y:S01]  /*0790*/  @!UP0 SYNCS.EXCH.64 URZ, [UR6+0x60], UR4 ;  /* 0x00006004063f85b2 */ /* 0x0040a20008000100 */
[----:B------:R-:W-:Y:S02]  /*07a0*/  SEL R4, RZ, 0x1, !P0 ;  /* 0x00000001ff047807 */ /* 0x000fe40004000000 */
[----:B------:R-:W-:-:S04]  /*07b0*/  @P2 SHF.R.S32.HI R5, RZ, 0x1, R5 ;  /* 0x00000001ff052819 */ /* 0x000fc80000011405 */
[----:B------:R-:W-:-:S04]  /*07c0*/  @P2 ISETP.NE.AND P3, PT, R5, R6, PT ;  /* 0x000000060500220c */ /* 0x000fc80003f65270 */
[----:B------:R-:W-:Y:S02]  /*07d0*/  @P2 SEL R17, RZ, 0x1, P3 ;  /* 0x00000001ff112807 */ /* 0x000fe40001800000 */
[----:B-1----:R-:W-:Y:S02]  /*07e0*/  ISETP.EQ.U32.AND P4, PT, R7, 0x1, PT ;  /* 0x000000010700780c */ /* 0x002fe40003f82070 */
[----:B------:R-:W-:Y:S01]  /*07f0*/  LOP3.LUT R17, R17, R4, RZ, 0xc0, !PT ;  /* 0x0000000411117212 */ /* 0x000fe200078ec0ff */
[----:B------:R0:W1:Y:S01]  /*0800*/  @!UP1 SYNCS.EXCH.64 URZ, [UR6+0x68], UR4 ;  /* 0x00006804063f95b2 */ /* 0x0000620008000100 */
[----:B------:R-:W-:-:S09]  /*0810*/  NOP ;  /* 0x0000000000007918 */ /* 0x000fd20000000000 */
[----:B0-2---:R-:W-:Y:S05]  /*0820*/  @!P4 BRA `(.L_x_3) ;  /* 0x000000000008c947 */ /* 0x005fea0003800000 */
[----:B-1--4-:R-:W-:Y:S01]  /*0830*/  UCGABAR_ARV ;  /* 0x00000000000079c7 */ /* 0x012fe20008000000 */
[----:B------:R-:W-:Y:S05]  /*0840*/  BRA `(.L_x_4) ;  /* 0x0000000000047947 */ /* 0x000fea0003800000 */
.L_x_3:
[----:B-1--4-:R-:W-:Y:S01]  /*0850*/  NOP ;  /* 0x0000000000007918 */ /* 0x012fe20000000000 */
.L_x_4:
[----:B------:R-:W0:Y:S01]  /*0860*/  LDC R4, c[0x0][0x65c] ;  /* 0x00019700ff047b82 */ /* 0x000e220000000800 */
[----:B------:R-:W-:Y:S01]  /*0870*/  IMAD.MOV.U32 R5, RZ, RZ, RZ ;  /* 0x000000ffff057224 */ /* 0x000fe200078e00ff */
[----:B0-----:R-:W-:Y:S01]  /*0880*/  ISETP.NE.AND P2, PT, R4, 0x1, PT ;  /* 0x000000010400780c */ /* 0x001fe20003f45270 */
[----:B------:R-:W-:-:S12]  /*0890*/  IMAD.U32 R4, RZ, RZ, UR9 ;  /* 0x00000009ff047e24 */ /* 0x000fd8000f8e00ff */
[----:B------:R-:W0:Y:S01]  /*08a0*/  @P2 LDC R7, c[0x0][0x10] ;  /* 0x00000400ff072b82 */ /* 0x000e220000000800 */
[----:B------:R-:W-:Y:S02]  /*08b0*/  @P2 IMAD.MOV.U32 R3, RZ, RZ, RZ ;  /* 0x000000ffff032224 */ /* 0x000fe400078e00ff */
[----:B------:R-:W-:-:S05]  /*08c0*/  @P2 IMAD.MOV.U32 R13, RZ, RZ, RZ ;  /* 0x000000ffff0d2224 */ /* 0x000fca00078e00ff */
[----:B------:R-:W1:Y:S01]  /*08d0*/  @!P2 LDC R9, c[0x0][0xc] ;  /* 0x00000300ff09ab82 */ /* 0x000e620000000800 */
[----:B0-----:R-:W-:-:S04]  /*08e0*/  @P2 IMAD.WIDE.U32 R6, R7, UR9, R2 ;  /* 0x0000000907062c25 */ /* 0x001fc8000f8e0002 */
[----:B------:R-:W-:Y:S02]  /*08f0*/  @P2 IMAD.MOV.U32 R23, RZ, RZ, R6 ;  /* 0x000000ffff172224 */ /* 0x000fe400078e0006 */
[----:B------:R-:W-:Y:S02]  /*0900*/  @P2 IMAD.IADD R24, R7, 0x1, R13 ;  /* 0x0000000107182824 */ /* 0x000fe400078e020d */
[----:B-1----:R-:W-:-:S04]  /*0910*/  @!P2 IMAD.WIDE.U32 R4, R2, R9, R4 ;  /* 0x000000090204a225 */ /* 0x002fc800078e0004 */
[----:B------:R-:W-:Y:S02]  /*0920*/  @!P2 IMAD.MOV.U32 R23, RZ, RZ, R4 ;  /* 0x000000ffff17a224 */ /* 0x000fe400078e0004 */
[----:B------:R-:W-:-:S03]  /*0930*/  @!P2 IMAD.MOV.U32 R24, RZ, RZ, R5 ;  /* 0x000000ffff18a224 */ /* 0x000fc600078e0005 */
[----:B------:R0:W-:Y:S04]  /*0940*/  STL [R1+0x80], R23 ;  /* 0x0000801701007387 */ /* 0x0001e80000100800 */
[----:B------:R0:W-:Y:S01]  /*0950*/  STL [R1+0x6c], R24 ;  /* 0x00006c1801007387 */ /* 0x0001e20000100800 */
[----:B------:R-:W-:Y:S05]  /*0960*/  @!P4 BRA `(.L_x_5) ;  /* 0x00000000000cc947 */ /* 0x000fea0003800000 */
[----:B------:R-:W-:Y:S01]  /*0970*/  UCGABAR_WAIT ;  /* 0x0000000000007dc7 */ /* 0x000fe20008000000 */
[----:B------:R-:W-:Y:S01]  /*0980*/  CCTL.IVALL ;  /* 0x00000000ff00798f */ /* 0x000fe20002000000 */
[----:B------:R-:W-:Y:S05]  /*0990*/  BRA `(.L_x_6) ;  /* 0x0000000000047947 */ /* 0x000fea0003800000 */
.L_x_5:
[----:B------:R-:W-:Y:S06]  /*09a0*/  BAR.SYNC.DEFER_BLOCKING 0x0 ;  /* 0x0000000000007b1d */ /* 0x000fec0000010000 */
.L_x_6:
[----:B------:R-:W-:Y:S05]  /*09b0*/  @!P1 BRA `(.L_x_7) ;  /* 0x0000013400f89947 */ /* 0x000fea0003800000 */
[----:B------:R-:W-:-:S06]  /*09c0*/  UISETP.GT.U32.AND UP0, UPT, UR10, 0x1, UPT ;  /* 0x000000010a00788c */ /* 0x000fcc000bf04070 */
[----:B------:R-:W-:-:S13]  /*09d0*/  PLOP3.LUT P0, PT, PT, PT, UP0, 0x80, 0x0 ;  /* 0x000000000000781c */ /* 0x000fda0003f0f008 */
[----:B------:R-:W-:Y:S05]  /*09e0*/  @P0 EXIT ;  /* 0x000000000000094d */ /* 0x000fea0003800000 */
[----:B------:R-:W-:Y:S01]  /*09f0*/  ULDC.64 UR4, c[0x0][0x650] ;  /* 0x0001940000047ab9 */ /* 0x000fe20000000a00 */
[----:B------:R-:W-:Y:S01]  /*0a00*/  UMOV UR43, 0xffffffff ;  /* 0xffffffff002b7882 */ /* 0x000fe20000000000 */
[----:B------:R-:W-:Y:S01]  /*0a10*/  ISETP.GE.U32.AND P0, PT, R23, UR4, PT ;  /* 0x0000000417007c0c */ /* 0x000fe2000bf06070 */
[----:B------:R-:W-:Y:S01]  /*0a20*/  UMOV UR42, 0xffffffff ;  /* 0xffffffff002a7882 */ /* 0x000fe20000000000 */
[----:B------:R-:W-:Y:S01]  /*0a30*/  UMOV UR41, 0xffffffff ;  /* 0xffffffff00297882 */ /* 0x000fe20000000000 */
[----:B------:R-:W-:Y:S02]  /*0a40*/  PRMT R6, RZ, 0x7610, R6 ;  /* 0x00007610ff067816 */ /* 0x000fe40000000006 */
[----:B------:R-:W-:-:S13]  /*0a50*/  ISETP.GE.U32.AND.EX P0, PT, R24, UR5, PT, P0 ;  /* 0x0000000518007c0c */ /* 0x000fda000bf06100 */
[----:B------:R-:W-:Y:S05]  /*0a60*/  @P0 BRA `(.L_x_8) ;  /* 0x0000000400380947 */ /* 0x000fea0003800000 */
[----:B------:R-:W1:Y:S01]  /*0a70*/  LDC.64 R14, c[0x0][0x628] ;  /* 0x00018a00ff0e7b82 */ /* 0x000e620000000a00 */
[----:B------:R-:W-:Y:S02]  /*0a80*/  IMAD.MOV.U32 R4, RZ, RZ, R23 ;  /* 0x000000ffff047224 */ /* 0x000fe400078e0017 */
[----:B------:R-:W-:-:S05]  /*0a90*/  IMAD.MOV.U32 R5, RZ, RZ, R24 ;  /* 0x000000ffff057224 */ /* 0x000fca00078e0018 */
[----:B------:R-:W2:Y:S08]  /*0aa0*/  LDC R10, c[0x0][0x630] ;  /* 0x00018c00ff0a7b82 */ /* 0x000eb00000000800 */
[----:B------:R-:W3:Y:S01]  /*0ab0*/  LDC.64 R18, c[0x0][0x620] ;  /* 0x00018800ff127b82 */ /* 0x000ee20000000a00 */
[----:B-1----:R-:W-:-:S04]  /*0ac0*/  ISETP.NE.U32.AND P0, PT, R14, RZ, PT ;  /* 0x000000ff0e00720c */ /* 0x002fc80003f05070 */
[----:B------:R-:W-:-:S13]  /*0ad0*/  ISETP.NE.AND.EX P0, PT, R15, RZ, PT, P0 ;  /* 0x000000ff0f00720c */ /* 0x000fda0003f05300 */
[----:B--23--:R-:W-:Y:S05]  /*0ae0*/  @!P0 BRA `(.L_x_9) ;  /* 0x0000000000288947 */ /* 0x00cfea0003800000 */
[----:B------:R-:W1:Y:S02]  /*0af0*/  LDC R9, c[0x0][0x634] ;  /* 0x00018d00ff097b82 */ /* 0x000e640000000800 */
[----:B-1----:R-:W-:-:S05]  /*0b00*/  IADD3 R9, P0, R23, R9, RZ ;  /* 0x0000000917097210 */ /* 0x002fca0007f1e0ff */
[----:B------:R-:W-:-:S04]  /*0b10*/  IMAD.X R13, RZ, RZ, R24, P0 ;  /* 0x000000ffff0d7224 */ /* 0x000fc800000e0618 */
[----:B------:R-:W-:-:S04]  /*0b20*/  IMAD.WIDE.U32 R4, R13, R14, RZ ;  /* 0x0000000e0d047225 */ /* 0x000fc800078e00ff */
[----:B------:R-:W-:-:S04]  /*0b30*/  IMAD.WIDE.U32 R6, P0, R9, R15, R4 ;  /* 0x0000000f09067225 */ /* 0x000fc80007800004 */
[----:B------:R-:W-:-:S04]  /*0b40*/  IMAD.WIDE.U32 R4, R9, R14, RZ ;  /* 0x0000000e09047225 */ /* 0x000fc800078e00ff */
[----:B------:R-:W-:Y:S01]  /*0b50*/  IMAD.X R9, RZ, RZ, RZ, P0 ;  /* 0x000000ffff097224 */ /* 0x000fe200000e06ff */
[----:B------:R-:W-:Y:S01]  /*0b60*/  IADD3 RZ, P0, R5, R6, RZ ;  /* 0x0000000605ff7210 */ /* 0x000fe20007f1e0ff */
[----:B------:R-:W-:-:S04]  /*0b70*/  IMAD.MOV.U32 R8, RZ, RZ, R7 ;  /* 0x000000ffff087224 */ /* 0x000fc800078e0007 */
[----:B------:R-:W-:-:S08]  /*0b80*/  IMAD.WIDE.U32.X R4, R13, R15, R8, P0 ;  /* 0x0000000f0d047225 */ /* 0x000fd000000e0408 */
.L_x_9:
[----:B------:R-:W1:Y:S01]  /*0b90*/  LDC.64 R20, c[0x0][0x640] ;  /* 0x00019000ff147b82 */ /* 0x000e620000000a00 */
[-C--:B------:R-:W-:Y:S01]  /*0ba0*/  SHF.R.U64 R22, R4, R10.reuse, R5 ;  /* 0x0000000a04167219 */ /* 0x080fe20000001205 */
[----:B------:R-:W-:Y:S01]  /*0bb0*/  IMAD.MOV.U32 R4, RZ, RZ, R23 ;  /* 0x000000ffff047224 */ /* 0x000fe200078e0017 */
[----:B------:R-:W-:Y:S01]  /*0bc0*/  SHF.R.U32.HI R3, RZ, R10, R5 ;  /* 0x0000000aff037219 */ /* 0x000fe20000011605 */
[----:B------:R-:W-:Y:S01]  /*0bd0*/  IMAD.MOV.U32 R5, RZ, RZ, R24 ;  /* 0x000000ffff057224 */ /* 0x000fe200078e0018 */
[----:B------:R-:W-:Y:S01]  /*0be0*/  IADD3 R7, P0, RZ, -R22, RZ ;  /* 0x80000016ff077210 */ /* 0x000fe20007f1e0ff */
[----:B------:R-:W-:Y:S02]  /*0bf0*/  IMAD R25, R11, R12, R2 ;  /* 0x0000000c0b197224 */ /* 0x000fe400078e0202 */
[----:B------:R-:W2:Y:S01]  /*0c00*/  LDC R8, c[0x0][0x618] ;  /* 0x00018600ff087b82 */ /* 0x000ea20000000800 */
[----:B------:R-:W-:Y:S02]  /*0c10*/  IMAD.MOV.U32 R11, RZ, RZ, 0x1 ;  /* 0x00000001ff0b7424 */ /* 0x000fe400078e00ff */
[----:B------:R-:W-:-:S02]  /*0c20*/  IMAD.X R3, RZ, RZ, ~R3, P0 ;  /* 0x000000ffff037224 */ /* 0x000fc400000e0e03 */
[----:B------:R-:W-:-:S03]  /*0c30*/  IMAD.WIDE.U32 R4, R7, R18, R4 ;  /* 0x0000001207047225 */ /* 0x000fc600078e0004 */
[----:B------:R-:W0:Y:S01]  /*0c40*/  LDC R14, c[0x0][0x608] ;  /* 0x00018200ff0e7b82 */ /* 0x000e220000000800 */
[----:B------:R-:W-:-:S04]  /*0c50*/  IMAD R6, R3, R18, RZ ;  /* 0x0000001203067224 */ /* 0x000fc800078e02ff */
[----:B------:R-:W-:-:S03]  /*0c60*/  IMAD R3, R7, R19, R6 ;  /* 0x0000001307037224 */ /* 0x000fc600078e0206 */
[----:B------:R-:W3:Y:S01]  /*0c70*/  LDC R16, c[0x0][0x658] ;  /* 0x00019600ff107b82 */ /* 0x000ee20000000800 */
[----:B------:R-:W-:Y:S01]  /*0c80*/  IMAD.IADD R3, R5, 0x1, R3 ;  /* 0x0000000105037824 */ /* 0x000fe200078e0203 */
[----:B-1----:R-:W-:Y:S01]  /*0c90*/  ISETP.NE.U32.AND P0, PT, R20, RZ, PT ;  /* 0x000000ff1400720c */ /* 0x002fe20003f05070 */
[----:B------:R-:W-:-:S03]  /*0ca0*/  IMAD.MOV.U32 R5, RZ, RZ, -0x1 ;  /* 0xffffffffff057424 */ /* 0x000fc600078e00ff */
[----:B------:R-:W-:Y:S02]  /*0cb0*/  ISETP.NE.AND.EX P0, PT, R21, RZ, PT, P0 ;  /* 0x000000ff1500720c */ /* 0x000fe40003f05300 */
[----:B------:R-:W1:Y:S01]  /*0cc0*/  LDC R13, c[0x0][0x600] ;  /* 0x00018000ff0d7b82 */ /* 0x000e620000000800 */
[-CC-:B--2---:R-:W-:Y:S02]  /*0cd0*/  SHF.R.U64 R10, R4, R8.reuse, R3.reuse ;  /* 0x00000008040a7219 */ /* 0x184fe40000001203 */
[----:B------:R-:W-:-:S05]  /*0ce0*/  SHF.R.U32.HI R3, RZ, R8, R3 ;  /* 0x00000008ff037219 */ /* 0x000fca0000011603 */
[----:B------:R-:W2:Y:S01]  /*0cf0*/  LDC R15, c[0x0][0x648] ;  /* 0x00019200ff0f7b82 */ /* 0x000ea20000000800 */
[-CC-:B0-----:R-:W-:Y:S02]  /*0d00*/  SHF.R.U64 R23, R10, R14.reuse, R3.reuse ;  /* 0x0000000e0a177219 */ /* 0x181fe40000001203 */
[----:B------:R-:W-:-:S05]  /*0d10*/  SHF.R.U32.HI R3, RZ, R14, R3 ;  /* 0x0000000eff037219 */ /* 0x000fca0000011603 */
[----:B------:R-:W0:Y:S01]  /*0d20*/  LDC R19, c[0x0][0x638] ;  /* 0x00018e00ff137b82 */ /* 0x000e220000000800 */
[-C--:B---3--:R-:W-:Y:S02]  /*0d30*/  SHF.L.U32 R2, R5, R16.reuse, RZ ;  /* 0x0000001005027219 */ /* 0x088fe400000006ff */
[--C-:B------:R-:W-:Y:S02]  /*0d40*/  SHF.R.U64 R12, R23, R16, R3.reuse ;  /* 0x00000010170c7219 */ /* 0x100fe40000001203 */
[----:B------:R-:W-:Y:S02]  /*0d50*/  LOP3.LUT R8, RZ, R2, RZ, 0x33, !PT ;  /* 0x00000002ff087212 */ /* 0x000fe400078e33ff */
[----:B------:R-:W-:Y:S01]  /*0d60*/  SHF.R.U32.HI R3, RZ, R16, R3 ;  /* 0x00000010ff037219 */ /* 0x000fe20000011603 */
[----:B------:R-:W3:Y:S01]  /*0d70*/  LDC R18, c[0x0][0x610] ;  /* 0x00018400ff127b82 */ /* 0x000ee20000000800 */
[----:B------:R-:W-:Y:S01]  /*0d80*/  IMAD.MOV.U32 R2, RZ, RZ, R12 ;  /* 0x000000ffff027224 */ /* 0x000fe200078e000c */
[----:B------:R-:W-:Y:S06]  /*0d90*/  @!P0 BRA `(.L_x_10) ;  /* 0x0000000000288947 */ /* 0x000fec0003800000 */
[----:B------:R-:W4:Y:S02]  /*0da0*/  LDC R7, c[0x0][0x64c] ;  /* 0x00019300ff077b82 */ /* 0x000f240000000800 */
[----:B----4-:R-:W-:-:S05]  /*0db0*/  IADD3 R7, P0, R12, R7, RZ ;  /* 0x000000070c077210 */ /* 0x010fca0007f1e0ff */
        /* <DEDUP_REMOVED lines=8> */
.L_x_10:
[----:B--2---:R-:W-:Y:S01]  /*0e40*/  SHF.R.U64 R4, R2, R15, R3 ;  /* 0x0000000f02047219 */ /* 0x004fe20000001203 */
[----:B-1----:R-:W-:Y:S01]  /*0e50*/  VIADD R5, R13, 0xffffffff ;  /* 0xffffffff0d057836 */ /* 0x002fe20000000000 */
[----:B------:R-:W-:Y:S02]  /*0e60*/  SHF.L.U32 R2, R11, R16, RZ ;  /* 0x000000100b027219 */ /* 0x000fe400000006ff */
[----:B------:R-:W-:Y:S01]  /*0e70*/  LOP3.LUT R3, R23, R8, RZ, 0xc0, !PT ;  /* 0x0000000817037212 */ /* 0x000fe200078ec0ff */
[----:B------:R-:W-:Y:S01]  /*0e80*/  IMAD.MOV R6, RZ, RZ, -R4 ;  /* 0x000000ffff067224 */ /* 0x000fe200078e0a04 */
[----:B------:R-:W-:Y:S02]  /*0e90*/  SEL R0, R0, R25, !P2 ;  /* 0x0000001900007207 */ /* 0x000fe40005000000 */
[----:B------:R-:W-:Y:S01]  /*0ea0*/  LOP3.LUT R5, R10, R5, RZ, 0xc0, !PT ;  /* 0x000000050a057212 */ /* 0x000fe200078ec0ff */
[----:B------:R-:W-:Y:S01]  /*0eb0*/  IMAD R3, R2, R4, R3 ;  /* 0x0000000402037224 */ /* 0x000fe200078e0203 */
[----:B------:R-:W-:Y:S01]  /*0ec0*/  R2UR UR41, R22 ;  /* 0x00000000162972ca */ /* 0x000fe200000e0000 */
[----:B0-----:R-:W-:-:S02]  /*0ed0*/  IMAD R2, R6, R19, R12 ;  /* 0x0000001306027224 */ /* 0x001fc400078e020c */
[----:B---3--:R-:W-:Y:S02]  /*0ee0*/  IMAD R0, R3, R18, R0 ;  /* 0x0000001203007224 */ /* 0x008fe400078e0200 */
[----:B------:R-:W-:Y:S02]  /*0ef0*/  IMAD R3, R2, R13, R5 ;  /* 0x0000000d02037224 */ /* 0x000fe400078e0205 */
[----:B------:R-:W-:-:S03]  /*0f00*/  IMAD.MOV.U32 R6, RZ, RZ, 0x1 ;  /* 0x00000001ff067424 */ /* 0x000fc600078e00ff */
[----:B------:R-:W-:Y:S02]  /*0f10*/  SEL R2, R3, R0, !P2 ;  /* 0x0000000003027207 */ /* 0x000fe40005000000 */
[----:B------:R-:W-:Y:S02]  /*0f20*/  SEL R0, R0, R3, !P2 ;  /* 0x0000000300007207 */ /* 0x000fe40005000000 */
[----:B------:R-:W-:Y:S02]  /*0f30*/  R2UR UR42, R2 ;  /* 0x00000000022a72ca */ /* 0x000fe400000e0000 */
[----:B------:R-:W-:-:S15]  /*0f40*/  R2UR UR43, R0 ;  /* 0x00000000002b72ca */ /* 0x000fde00000e0000 */
.L_x_8:
[----:B------:R-:W-:-:S08]  /*0f50*/  NOP ;  /* 0x0000000000007918 */ /* 0x000fd00000000000 */
[----:B------:R-:W1:Y:S02]  /*0f60*/  USETMAXREG.TRY_ALLOC.CTAPOOL UP0, 0xf0 ;  /* 0x000000f0000079c8 */ /* 0x000e640008000600 */
[----:B-1----:R-:W-:-:S13]  /*0f70*/  PLOP3.LUT P0, PT, PT, PT, UP0, 0x80, 0x0 ;  /* 0x000000000000781c */ /* 0x002fda0003f0f008 */
[----:B------:R-:W-:Y:S05]  /*0f80*/  @!P0 BRA `(.L_x_8) ;  /* 0xfffffffc00f08947 */ /* 0x000fea000383ffff */
[----:B------:R-:W-:Y:S01]  /*0f90*/  ULDC.64 UR4, c[0x0][0x598] ;  /* 0x0001660000047ab9 */ /* 0x000fe20000000a00 */
[----:B------:R-:W-:Y:S01]  /*0fa0*/  ULDC.64 UR50, c[0x0][0x208] ;  /* 0x0000820000327ab9 */ /* 0x000fe20000000a00 */
[----:B------:R-:W-:-:S04]  /*0fb0*/  ISETP.NE.U32.AND P0, PT, RZ, UR4, PT ;  /* 0x00000004ff007c0c */ /* 0x000fc8000bf05070 */
[----:B------:R-:W-:-:S13]  /*0fc0*/  ISETP.NE.AND.EX P0, PT, RZ, UR5, PT, P0 ;  /* 0x00000005ff007c0c */ /* 0x000fda000bf05300 */
[----:B------:R-:W-:Y:S05]  /*0fd0*/  @!P0 BRA `(.L_x_11) ;  /* 0x00000000001c8947 */ /* 0x000fea0003800000 */
[----:B------:R-:W1:Y:S02]  /*0fe0*/  LDC.64 R2, c[0x0][0x598] ;  /* 0x00016600ff027b82 */ /* 0x000e640000000a00 */
[----:B-1----:R-:W2:Y:S02]  /*0ff0*/  LDG.E.64 R2, desc[UR50][R2.64] ;  /* 0x0000003202027981 */ /* 0x002ea4000c1e1b00 */
[----:B--2---:R-:W-:-:S04]  /*1000*/  ISETP.NE.U32.AND P0, PT, R2, RZ, PT ;  /* 0x000000ff0200720c */ /* 0x004fc80003f05070 */
[----:B------:R-:W-:-:S13]  /*1010*/  ISETP.NE.AND.EX P0, PT, R3, RZ, PT, P0 ;  /* 0x000000ff0300720c */ /* 0x000fda0003f05300 */
[----:B------:R-:W-:Y:S05]  /*1020*/  @!P0 BRA `(.L_x_11) ;  /* 0x0000000000088947 */ /* 0x000fea0003800000 */
[----:B------:R1:W5:Y:S01]  /*1030*/  LD.E R2, desc[UR50][R2.64] ;  /* 0x0000003202027980 */ /* 0x000362000c101900 */
[----:B------:R-:W-:Y:S05]  /*1040*/  BRA `(.L_x_12) ;  /* 0x0000000000247947 */ /* 0x000fea0003800000 */
.L_x_11:
[----:B------:R-:W-:Y:S02]  /*1050*/  ULDC.64 UR4, c[0x0][0x588] ;  /* 0x0001620000047ab9 */ /* 0x000fe40000000a00 */
[----:B------:R-:W-:-:S04]  /*1060*/  ISETP.NE.U32.AND P0, PT, RZ, UR4, PT ;  /* 0x00000004ff007c0c */ /* 0x000fc8000bf05070 */
[----:B------:R-:W-:-:S13]  /*1070*/  ISETP.NE.AND.EX P0, PT, RZ, UR5, PT, P0 ;  /* 0x00000005ff007c0c */ /* 0x000fda000bf05300 */
[----:B------:R-:W-:Y:S05]  /*1080*/  @!P0 BRA `(.L_x_13) ;  /* 0x00000000000c8947 */ /* 0x000fea0003800000 */
[----:B------:R-:W1:Y:S02]  /*1090*/  LDC.64 R2, c[0x0][0x588] ;  /* 0x00016200ff027b82 */ /* 0x000e640000000a00 */
[----:B-1----:R2:W5:Y:S01]  /*10a0*/  LDG.E R2, desc[UR50][R2.64] ;  /* 0x0000003202027981 */ /* 0x002562000c1e1900 */
[----:B------:R-:W-:Y:S05]  /*10b0*/  BRA `(.L_x_12) ;  /* 0x0000000000087947 */ /* 0x000fea0003800000 */
.L_x_13:
[----:B------:R-:W-:Y:S02]  /*10c0*/  ULDC UR4, c[0x0][0x580] ;  /* 0x0001600000047ab9 */ /* 0x000fe40000000800 */
[----:B------:R-:W-:-:S07]  /*10d0*/  IMAD.U32 R2, RZ, RZ, UR4 ;  /* 0x00000004ff027e24 */ /* 0x000fce000f8e00ff */
.L_x_12:
[----:B------:R-:W-:Y:S02]  /*10e0*/  ULDC.64 UR4, c[0x0][0x5a0] ;  /* 0x0001680000047ab9 */ /* 0x000fe40000000a00 */
[----:B------:R-:W-:-:S04]  /*10f0*/  ISETP.NE.U32.AND P0, PT, RZ, UR4, PT ;  /* 0x00000004ff007c0c */ /* 0x000fc8000bf05070 */
[----:B------:R-:W-:-:S13]  /*1100*/  ISETP.NE.AND.EX P0, PT, RZ, UR5, PT, P0 ;  /* 0x00000005ff007c0c */ /* 0x000fda000bf05300 */
[----:B------:R-:W-:Y:S05]  /*1110*/  @!P0 BRA `(.L_x_14) ;  /* 0x00000000001c8947 */ /* 0x000fea0003800000 */
[----:B------:R-:W3:Y:S02]  /*1120*/  LDC.64 R4, c[0x0][0x5a0] ;  /* 0x00016800ff047b82 */ /* 0x000ee40000000a00 */
[----:B---3--:R-:W3:Y:S02]  /*1130*/  LDG.E.64 R4, desc[UR50][R4.64] ;  /* 0x0000003204047981 */ /* 0x008ee4000c1e1b00 */
[----:B---3--:R-:W-:-:S04]  /*1140*/  ISETP.NE.U32.AND P0, PT, R4, RZ, PT ;  /* 0x000000ff0400720c */ /* 0x008fc80003f05070 */
[----:B------:R-:W-:-:S13]  /*1150*/  ISETP.NE.AND.EX P0, PT, R5, RZ, PT, P0 ;  /* 0x000000ff0500720c */ /* 0x000fda0003f05300 */
[----:B------:R-:W-:Y:S05]  /*1160*/  @!P0 BRA `(.L_x_14) ;  /* 0x0000000000088947 */ /* 0x000fea0003800000 */
[----:B------:R3:W5:Y:S01]  /*1170*/  LD.E R16, desc[UR50][R4.64] ;  /* 0x0000003204107980 */ /* 0x000762000c101900 */
[----:B------:R-:W-:Y:S05]  /*1180*/  BRA `(.L_x_15) ;  /* 0x0000000000247947 */ /* 0x000fea0003800000 */
.L_x_14:
[----:B------:R-:W-:Y:S02]  /*1190*/  ULDC.64 UR4, c[0x0][0x590] ;  /* 0x0001640000047ab9 */ /* 0x000fe40000000a00 */
[----:B------:R-:W-:-:S04]  /*11a0*/  ISETP.NE.U32.AND P0, PT, RZ, UR4, PT ;  /* 0x00000004ff007c0c */ /* 0x000fc8000bf05070 */
[----:B------:R-:W-:-:S13]  /*11b0*/  ISETP.NE.AND.EX P0, PT, RZ, UR5, PT, P0 ;  /* 0x00000005ff007c0c */ /* 0x000fda000bf05300 */
[----:B------:R-:W-:Y:S05]  /*11c0*/  @!P0 BRA `(.L_x_16) ;  /* 0x00000000000c8947 */ /* 0x000fea0003800000 */
[----:B------:R-:W3:Y:S02]  /*11d0*/  LDC.64 R4, c[0x0][0x590] ;  /* 0x00016400ff047b82 */ /* 0x000ee40000000a00 */
[----:B---3--:R4:W5:Y:S01]  /*11e0*/  LDG.E R16, desc[UR50][R4.64] ;  /* 0x0000003204107981 */ /* 0x008962000c1e1900 */
[----:B------:R-:W-:Y:S05]  /*11f0*/  BRA `(.L_x_15) ;  /* 0x0000000000087947 */ /* 0x000fea0003800000 */
.L_x_16:
[----:B------:R-:W-:Y:S02]  /*1200*/  ULDC UR4, c[0x0][0x584] ;  /* 0x0001610000047ab9 */ /* 0x000fe40000000800 */
[----:B------:R-:W-:-:S07]  /*1210*/  IMAD.U32 R16, RZ, RZ, UR4 ;  /* 0x00000004ff107e24 */ /* 0x000fce000f8e00ff */
.L_x_15:
[----:B------:R-:W-:-:S13]  /*1220*/  LOP3.LUT P0, RZ, R6, 0xff, RZ, 0xc0, !PT ;  /* 0x000000ff06ff7812 */ /* 0x000fda000780c0ff */
[----:B------:R-:W-:Y:S05]  /*1230*/  @!P0 EXIT ;  /* 0x000000000000894d */ /* 0x000fea0003800000 */
[----:B------:R-:W-:Y:S01]  /*1240*/  ULDC UR4, c[0x0][0x28c] ;  /* 0x0000a30000047ab9 */ /* 0x000fe20000000800 */
[----:B------:R-:W-:Y:S01]  /*1250*/  UMOV UR36, URZ ;  /* 0x0000003f00247c82 */ /* 0x000fe20008000000 */
[----:B------:R-:W-:Y:S01]  /*1260*/  UIADD3 UR4, UR4, 0x1f, URZ ;  /* 0x0000001f04047890 */ /* 0x000fe2000fffe03f */
[----:B------:R-:W-:-:S03]  /*1270*/  UMOV UR37, URZ ;  /* 0x0000003f00257c82 */ /* 0x000fc60008000000 */
[----:B------:R-:W-:-:S04]  /*1280*/  USHF.R.S32.HI UR5, URZ, 0x1f, UR4 ;  /* 0x0000001f3f057899 */ /* 0x000fc80008011404 */
[----:B------:R-:W-:-:S04]  /*1290*/  ULEA.HI UR5, UR5, UR4, URZ, 0x5 ;  /* 0x0000000405057291 */ /* 0x000fc8000f8f283f */
[----:B------:R-:W-:-:S12]  /*12a0*/  USHF.R.S32.HI UR39, URZ, 0x5, UR5 ;  /* 0x000000053f277899 */ /* 0x000fd80008011405 */
.L_x_470:
[----:B------:R-:W0:Y:S01]  /*12b0*/  S2R R0, SR_TID.X ;  /* 0x0000000000007919 */ /* 0x000e220000002100 */
[----:B------:R-:W1:Y:S01]  /*12c0*/  S2UR UR6, SR_CgaCtaId ;  /* 0x00000000000679c3 */ /* 0x000e620000008800 */
[----:B------:R-:W-:Y:S02]  /*12d0*/  UMOV UR40, 0x400 ;  /* 0x0000040000287882 */ /* 0x000fe40000000000 */
[----:B-1----:R-:W-:Y:S01]  /*12e0*/  ULEA UR40, UR6, UR40, 0x18 ;  /* 0x0000002806287291 */ /* 0x002fe2000f8ec03f */
[----:B0-----:R-:W-:-:S04]  /*12f0*/  LOP3.LUT R0, R0, 0x80, RZ, 0xc0, !PT ;  /* 0x0000008000007812 */ /* 0x001fc800078ec0ff */
[----:B------:R-:W-:-:S06]  /*1300*/  SHF.R.U32.HI R0, RZ, 0x7, R0 ;  /* 0x00000007ff007819 */ /* 0x000fcc0000011600 */
[----:B------:R-:W0:Y:S02]  /*1310*/  SHFL.IDX PT, R0, R0, RZ, 0x1f ;  /* 0x00001fff00007589 */ /* 0x000e2400000e0000 */
[----:B0-----:R-:W-:-:S13]  /*1320*/  R2UR UR4, R0 ;  /* 0x00000000000472ca */ /* 0x001fda00000e0000 */
[----:B------:R-:W-:-:S04]  /*1330*/  ULEA.HI UR5, UR4, UR4, URZ, 0x1 ;  /* 0x0000000404057291 */ /* 0x000fc8000f8f083f */
[----:B------:R-:W-:-:S04]  /*1340*/  ULOP3.LUT UR5, UR5, 0xffffe, URZ, 0xc0, !UPT ;  /* 0x000ffffe05057892 */ /* 0x000fc8000f8ec03f */
[----:B------:R-:W-:-:S03]  /*1350*/  UIADD3 UR5, UR4, -UR5, URZ ;  /* 0x8000000504057290 */ /* 0x000fc6000fffe03f */
[----:B------:R-:W-:Y:S01]  /*1360*/  ULDC UR4, c[0x0][0x28c] ;  /* 0x0000a30000047ab9 */ /* 0x000fe20000000800 */
[----:B------:R-:W-:Y:S01]  /*1370*/  ULEA UR5, UR5, UR40, 0xc ;  /* 0x0000002805057291 */ /* 0x000fe2000f8e603f */
[----:B------:R-:W-:-:S03]  /*1380*/  ISETP.LT.AND P0, PT, RZ, UR4, PT ;  /* 0x00000004ff007c0c */ /* 0x000fc6000bf01270 */
[----:B------:R-:W-:-:S04]  /*1390*/  UIADD3 UR5, UR5, 0x100, URZ ;  /* 0x0000010005057890 */ /* 0x000fc8000fffe03f */
[----:B------:R-:W-:-:S04]  /*13a0*/  USHF.R.U32.HI UR5, URZ, 0x4, UR5 ;  /* 0x000000043f057899 */ /* 0x000fc80008011605 */
[----:B------:R-:W-:Y:S02]  /*13b0*/  ULOP3.LUT UR48, UR5, 0x3fff, URZ, 0xc0, !UPT ;  /* 0x00003fff05307892 */ /* 0x000fe4000f8ec03f */
[----:B---3-5:R-:W-:Y:S10]  /*13c0*/  @P0 BRA `(.L_x_17) ;  /* 0x0000000000400947 */ /* 0x028ff40003800000 */
[----:B------:R-:W-:Y:S01]  /*13d0*/  MOV R0, 0x0 ;  /* 0x0000000000007802 */ /* 0x000fe20000000f00 */
[----:B------:R-:W-:Y:S01]  /*13e0*/  ULDC.64 UR4, c[0x4][0x68] ;  /* 0x01001a0000047ab9 */ /* 0x000fe20000000a00 */
[----:B------:R-:W-:Y:S01]  /*13f0*/  ULDC.64 UR6, c[0x4][0x8] ;  /* 0x0100020000067ab9 */ /* 0x000fe20000000a00 */
[----:B---34-:R-:W-:Y:S01]  /*1400*/  IMAD.U32 R4, RZ, RZ, UR4 ;  /* 0x00000004ff047e24 */ /* 0x018fe2000f8e00ff */
[----:B------:R0:W1:Y:S01]  /*1410*/  LDC.64 R14, c[0x4][R0] ;  /* 0x01000000000e7b82 */ /* 0x0000620000000a00 */
[----:B------:R-:W-:Y:S01]  /*1420*/  IMAD.U32 R5, RZ, RZ, UR5 ;  /* 0x00000005ff057e24 */ /* 0x000fe2000f8e00ff */
[----:B------:R-:W-:Y:S01]  /*1430*/  ULDC.64 UR4, c[0x4][0x70] ;  /* 0x01001c0000047ab9 */ /* 0x000fe20000000a00 */
[----:B------:R-:W-:Y:S02]  /*1440*/  IMAD.U32 R10, RZ, RZ, UR6 ;  /* 0x00000006ff0a7e24 */ /* 0x000fe4000f8e00ff */
[----:B------:R-:W-:Y:S02]  /*1450*/  IMAD.U32 R6, RZ, RZ, UR4 ;  /* 0x00000004ff067e24 */ /* 0x000fe4000f8e00ff */
[----:B------:R-:W-:-:S02]  /*1460*/  IMAD.U32 R7, RZ, RZ, UR5 ;  /* 0x00000005ff077e24 */ /* 0x000fc4000f8e00ff */
[----:B------:R-:W-:Y:S02]  /*1470*/  IMAD.U32 R11, RZ, RZ, UR7 ;  /* 0x00000007ff0b7e24 */ /* 0x000fe4000f8e00ff */
[----:B------:R-:W-:Y:S02]  /*1480*/  IMAD.MOV.U32 R8, RZ, RZ, 0x1e1 ;  /* 0x000001e1ff087424 */ /* 0x000fe400078e00ff */
[----:B------:R-:W-:Y:S02]  /*1490*/  IMAD.MOV.U32 R12, RZ, RZ, 0x1 ;  /* 0x00000001ff0c7424 */ /* 0x000fe400078e00ff */
[----:B0-----:R-:W-:-:S07]  /*14a0*/  IMAD.MOV.U32 R13, RZ, RZ, RZ ;  /* 0x000000ffff0d7224 */ /* 0x001fce00078e00ff */
[----:B------:R-:W-:-:S07]  /*14b0*/  LEPC R20, `(.L_x_17) ;  /* 0x000000001014794e */ /* 0x000fce0000000000 */
[----:B-12--5:R-:W-:Y:S05]  /*14c0*/  CALL.ABS.NOINC R14 ;  /* 0x000000000e007343 */ /* 0x026fea0003c00000 */
.L_x_17:
[----:B------:R-:W-:-:S06]  /*14d0*/  ULOP3.LUT UR4, UR38, 0x1, URZ, 0xfc, !UPT ;  /* 0x0000000126047892 */ /* 0x000fcc000f8efc3f */
[----:B------:R-:W-:-:S05]  /*14e0*/  IMAD.U32 R0, RZ, RZ, UR4 ;  /* 0x00000004ff007e24 */ /* 0x000fca000f8e00ff */
[----:B------:R-:W-:-:S13]  /*14f0*/  ISETP.NE.AND P0, PT, R0, 0x3, PT ;  /* 0x000000030000780c */ /* 0x000fda0003f05270 */
[----:B------:R-:W-:Y:S05]  /*1500*/  @!P0 BRA `(.L_x_18) ;  /* 0x0000000000048947 */ /* 0x000fea0003800000 */
[----:B------:R-:W-:Y:S01]  /*1510*/  BPT.TRAP 0x1 ;  /* 0x000000040000795c */ /* 0x000fe20000300000 */
.L_x_18:
[----:B--2---:R-:W-:Y:S02]  /*1520*/  IMAD.U32 R3, RZ, RZ, UR37 ;  /* 0x00000025ff037e24 */ /* 0x004fe4000f8e00ff */
[----:B------:R-:W-:-:S03]  /*1530*/  IMAD.U32 R0, RZ, RZ, UR36 ;  /* 0x00000024ff007e24 */ /* 0x000fc6000f8e00ff */
[----:B------:R-:W-:Y:S02]  /*1540*/  LEA R3, R3, UR40, 0x3 ;  /* 0x0000002803037c11 */ /* 0x000fe4000f8e18ff */
[----:B------:R-:W-:-:S04]  /*1550*/  SHF.L.U32 R0, R0, 0x1f, RZ ;  /* 0x0000001f00007819 */ /* 0x000fc800000006ff */
[----:B------:R0:W1:Y:S01]  /*1560*/  SYNCS.PHASECHK.TRANS64.TRYWAIT P1, [R3+URZ], R0 ;  /* 0x00000000030075a7 */ /* 0x000062000802017f */
[----:B------:R-:W-:Y:S05]  /*1570*/  @!P0 BRA `(.L_x_19) ;  /* 0x0000000000048947 */ /* 0x000fea0003800000 */
[----:B------:R-:W-:Y:S01]  /*1580*/  BPT.TRAP 0x1 ;  /* 0x000000040000795c */ /* 0x000fe20000300000 */
.L_x_19:
[----:B-1----:R-:W-:Y:S05]  /*1590*/  @P1 BRA `(.L_x_20) ;  /* 0x0000000000081947 */ /* 0x002fea0003800000 */
[----:B------:R-:W1:Y:S02]  /*15a0*/  SYNCS.PHASECHK.TRANS64.TRYWAIT P1, [R3+URZ], R0 ;  /* 0x00000000030075a7 */ /* 0x000e64000802017f */
[----:B-1----:R-:W-:Y:S05]  /*15b0*/  @!P1 BRA `(.L_x_21) ;  /* 0x0000014000c09947 */ /* 0x002fea0003800000 */
.L_x_20:
[----:B------:R-:W-:-:S04]  /*15c0*/  UISETP.LT.AND UP0, UPT, UR39, 0x1, UPT ;  /* 0x000000012700788c */ /* 0x000fc8000bf01270 */
[----:B------:R-:W-:-:S06]  /*15d0*/  USEL UR4, UR39, 0x1, UP0 ;  /* 0x0000000127047887 */ /* 0x000fcc0008000000 */
[----:B01----:R-:W-:Y:S01]  /*15e0*/  IMAD.U32 R0, RZ, RZ, UR4 ;  /* 0x00000004ff007e24 */ /* 0x003fe2000f8e00ff */
[----:B------:R-:W-:Y:S05]  /*15f0*/  WARPSYNC.ALL ;  /* 0x0000000000007948 */ /* 0x000fea0003800000 */
[----:B------:R-:W-:-:S04]  /*1600*/  IADD3 R0, -R0, UR39, RZ ;  /* 0x0000002700007c10 */ /* 0x000fc8000fffe1ff */
[----:B------:R-:W-:Y:S01]  /*1610*/  ISETP.GE.AND P1, PT, R0, 0x1, PT ;  /* 0x000000010000780c */ /* 0x000fe20003f26270 */
[----:B------:R-:W-:Y:S01]  /*1620*/  UIADD3 UR4, UR40, 0x28100, URZ ;  /* 0x0002810028047890 */ /* 0x000fe2000fffe03f */
[----:B---34-:R-:W-:Y:S01]  /*1630*/  WARPGROUP.ARRIVE ;  /* 0x00000000000079c5 */ /* 0x018fe20000000000 */
[----:B------:R-:W-:Y:S02]  /*1640*/  ULOP3.LUT UR48, UR48, 0x10000, URZ, 0xfc, !UPT ;  /* 0x0001000030307892 */ /* 0x000fe4000f8efc3f */
[----:B------:R-:W-:Y:S02]  /*1650*/  USHF.R.U32.HI UR4, URZ, 0x4, UR4 ;  /* 0x000000043f047899 */ /* 0x000fe40008011604 */
[----:B------:R-:W-:Y:S02]  /*1660*/  ULEA UR52, UR37, UR48, 0xb ;  /* 0x0000003025347291 */ /* 0x000fe4000f8e583f */
[----:B------:R-:W-:Y:S01]  /*1670*/  ULOP3.LUT UR4, UR4, 0x3fff, URZ, 0xc0, !UPT ;  /* 0x00003fff04047892 */ /* 0x000fe2000f8ec03f */
[----:B------:R-:W-:Y:S01]  /*1680*/  UMOV UR5, 0x80000020 ;  /* 0x8000002000057882 */ /* 0x000fe20000000000 */
[----:B------:R-:W-:-:S02]  /*1690*/  UMOV UR7, 0x80000020 ;  /* 0x8000002000077882 */ /* 0x000fc40000000000 */
[----:B------:R-:W-:Y:S01]  /*16a0*/  ULOP3.LUT UR49, UR4, 0x10000, URZ, 0xfc, !UPT ;  /* 0x0001000004317892 */ /* 0x000fe2000f8efc3f */
[----:B------:R-:W-:Y:S02]  /*16b0*/  UMOV UR17, UR5 ;  /* 0x0000000500117c82 */ /* 0x000fe40008000000 */
[----:B------:R-:W-:Y:S01]  /*16c0*/  UMOV UR4, UR52 ;  /* 0x0000003400047c82 */ /* 0x000fe20008000000 */
[----:B------:R-:W-:Y:S01]  /*16d0*/  UIMAD UR53, UR37, 0x1c0, UR49 ;  /* 0x000001c0253578a4 */ /* 0x000fe2000f8e0231 */
[----:B------:R-:W-:Y:S01]  /*16e0*/  UMOV UR16, UR4 ;  /* 0x0000000400107c82 */ /* 0x000fe20008000000 */
[----:B------:R-:W-:Y:S02]  /*16f0*/  UMOV UR19, 0x80000020 ;  /* 0x8000002000137882 */ /* 0x000fe40000000000 */
[----:B------:R-:W-:Y:S02]  /*1700*/  UIADD3 UR18, UR53, 0x40, URZ ;  /* 0x0000004035127890 */ /* 0x000fe4000fffe03f */
[----:B------:R-:W-:-:S02]  /*1710*/  UIADD3 UR14, UR53, 0x80, URZ ;  /* 0x00000080350e7890 */ /* 0x000fc4000fffe03f */
[----:B------:R-:W-:Y:S01]  /*1720*/  UMOV UR6, UR53 ;  /* 0x0000003500067c82 */ /* 0x000fe20008000000 */
[----:B------:R-:W-:Y:S01]  /*1730*/  UMOV UR12, UR4 ;  /* 0x00000004000c7c82 */ /* 0x000fe20008000000 */
[----:B------:R-:W-:Y:S01]  /*1740*/  HGMMA.64x16x16.F32.BF16 R4, gdesc[UR4], RZ, !UPT, gsb0 ;  /* 0x00200000040479f0 */ /* 0x000fe2000c0018ff */
[----:B------:R-:W-:Y:S01]  /*1750*/  UMOV UR13, UR5 ;  /* 0x00000005000d7c82 */ /* 0x000fe20008000000 */
[----:B------:R-:W-:Y:S01]  /*1760*/  UMOV UR15, 0x80000020 ;  /* 0x80000020000f7882 */ /* 0x000fe20000000000 */
[----:B------:R-:W-:Y:S01]  /*1770*/  UIADD3 UR10, UR53, 0xc0, URZ ;  /* 0x000000c0350a7890 */ /* 0x000fe2000fffe03f */
[----:B------:R-:W-:Y:S01]  /*1780*/  UMOV UR8, UR4 ;  /* 0x0000000400087c82 */ /* 0x000fe20008000000 */
        /* <DEDUP_REMOVED lines=19> */
[----:B------:R-:W-:Y:S01]  /*18c0*/  UMOV UR47, 0x80000020 ;  /* 0x80000020002f7882 */ /* 0x000fe20000000000 */
[----:B------:R-:W-:-:S02]  /*18d0*/  WARPGROUP.DEPBAR.LE gsb0, 0x0 ;  /* 0x00008000000079c5 */ /* 0x000fc40000010000 */
[----:B------:R-:W-:Y:S01]  /*18e0*/  WARPGROUP.ARRIVE ;  /* 0x00000000000079c5 */ /* 0x000fe20000000000 */
[----:B------:R-:W-:Y:S02]  /*18f0*/  IMAD.MOV.U32 R20, RZ, RZ, R4 ;  /* 0x000000ffff147224 */ /* 0x000fe400078e0004 */
[----:B------:R-:W-:Y:S02]  /*1900*/  IMAD.MOV.U32 R19, RZ, RZ, R5 ;  /* 0x000000ffff137224 */ /* 0x000fe400078e0005 */
[----:B------:R-:W-:Y:S01]  /*1910*/  IMAD.MOV.U32 R18, RZ, RZ, R6 ;  /* 0x000000ffff127224 */ /* 0x000fe200078e0006 */
[----:B------:R-:W-:Y:S01]  /*1920*/  HGMMA.64x16x16.F32.BF16 R208, gdesc[UR16], RZ, !UPT, gsb0 ;  /* 0x0020000010d079f0 */ /* 0x000fe2000c0018ff */
[----:B------:R-:W-:Y:S02]  /*1930*/  IMAD.MOV.U32 R15, RZ, RZ, R7 ;  /* 0x000000ffff0f7224 */ /* 0x000fe400078e0007 */
[----:B------:R-:W-:Y:S02]  /*1940*/  IMAD.MOV.U32 R14, RZ, RZ, R8 ;  /* 0x000000ffff0e7224 */ /* 0x000fe400078e0008 */
[----:B------:R-:W-:-:S02]  /*1950*/  IMAD.MOV.U32 R13, RZ, RZ, R9 ;  /* 0x000000ffff0d7224 */ /* 0x000fc400078e0009 */
[----:B------:R-:W-:Y:S02]  /*1960*/  IMAD.MOV.U32 R12, RZ, RZ, R10 ;  /* 0x000000ffff0c7224 */ /* 0x000fe400078e000a */
[----:B------:R-:W-:Y:S02]  /*1970*/  IMAD.MOV.U32 R232, RZ, RZ, R14 ;  /* 0x000000ffffe87224 */ /* 0x000fe400078e000e */
[----:B------:R-:W-:Y:S02]  /*1980*/  IMAD.MOV.U32 R233, RZ, RZ, R13 ;  /* 0x000000ffffe97224 */ /* 0x000fe400078e000d */
[----:B------:R-:W-:Y:S02]  /*1990*/  IMAD.MOV.U32 R234, RZ, RZ, R12 ;  /* 0x000000ffffea7224 */ /* 0x000fe400078e000c */
[----:B------:R-:W-:Y:S01]  /*19a0*/  IMAD.MOV.U32 R235, RZ, RZ, R11 ;  /* 0x000000ffffeb7224 */ /* 0x000fe200078e000b */
[----:B------:R-:W-:Y:S02]  /*19b0*/  WARPGROUP.DEPBAR.LE gsb0, 0x0 ;  /* 0x00008000000079c5 */ /* 0x000fe40000010000 */
[----:B------:R-:W-:-:S06]  /*19c0*/  WARPGROUP.ARRIVE ;  /* 0x00000000000079c5 */ /* 0x000fcc0000000000 */
[----:B------:R-:W-:Y:S03]  /*19d0*/  HGMMA.64x16x16.F32.BF16 R176, gdesc[UR12], RZ, !UPT, gsb0 ;  /* 0x002000000cb079f0 */ /* 0x000fe6000c0018ff */
[----:B------:R-:W-:Y:S02]  /*19e0*/  WARPGROUP.DEPBAR.LE gsb0, 0x0 ;  /* 0x00008000000079c5 */ /* 0x000fe40000010000 */
[----:B------:R-:W-:-:S06]  /*19f0*/  WARPGROUP.ARRIVE ;  /* 0x00000000000079c5 */ /* 0x000fcc0000000000 */
[----:B------:R-:W-:Y:S01]  /*1a00*/  HGMMA.64x16x16.F32.BF16 R144, gdesc[UR8], RZ, !UPT, gsb0 ;  /* 0x00200000089079f0 */ /* 0x000fe2000c0018ff */
[----:B------:R-:W-:Y:S02]  /*1a10*/  UIADD3 UR8, UR52, 0x200, URZ ;  /* 0x0000020034087890 */ /* 0x000fe4000fffe03f */
[----:B------:R-:W-:Y:S02]  /*1a20*/  WARPGROUP.DEPBAR.LE gsb0, 0x0 ;  /* 0x00008000000079c5 */ /* 0x000fe40000010000 */
[----:B------:R-:W-:-:S06]  /*1a30*/  WARPGROUP.ARRIVE ;  /* 0x00000000000079c5 */ /* 0x000fcc0000000000 */
[----:B------:R-:W-:Y:S03]  /*1a40*/  HGMMA.64x16x16.F32.BF16 R112, gdesc[UR28], RZ, !UPT, gsb0 ;  /* 0x002000001c7079f0 */ /* 0x000fe6000c0018ff */
[----:B------:R-:W-:Y:S02]  /*1a50*/  WARPGROUP.DEPBAR.LE gsb0, 0x0 ;  /* 0x00008000000079c5 */ /* 0x000fe40000010000 */
[----:B------:R-:W-:-:S06]  /*1a60*/  WARPGROUP.ARRIVE ;  /* 0x00000000000079c5 */ /* 0x000fcc0000000000 */
[----:B------:R-:W-:Y:S03]  /*1a70*/  HGMMA.64x16x16.F32.BF16 R80, gdesc[UR24], RZ, !UPT, gsb0 ;  /* 0x00200000185079f0 */ /* 0x000fe6000c0018ff */
[----:B------:R-:W-:Y:S02]  /*1a80*/  WARPGROUP.DEPBAR.LE gsb0, 0x0 ;  /* 0x00008000000079c5 */ /* 0x000fe40000010000 */
[----:B------:R-:W-:-:S06]  /*1a90*/  WARPGROUP.ARRIVE ;  /* 0x00000000000079c5 */ /* 0x000fcc0000000000 */
[----:B------:R-:W-:Y:S01]  /*1aa0*/  HGMMA.64x16x16.F32.BF16 R48, gdesc[UR20], RZ, !UPT, gsb0 ;  /* 0x00200000143079f0 */ /* 0x000fe2000c0018ff */
[----:B------:R-:W-:Y:S01]  /*1ab0*/  UMOV UR20, UR8 ;  /* 0x0000000800147c82 */ /* 0x000fe20008000000 */
[----:B------:R-:W-:Y:S01]  /*1ac0*/  UMOV UR21, 0x80000020 ;  /* 0x8000002000157882 */ /* 0x000fe20000000000 */
[----:B------:R-:W-:Y:S01]  /*1ad0*/  UMOV UR24, UR20 ;  /* 0x0000001400187c82 */ /* 0x000fe20008000000 */
        /* <DEDUP_REMOVED lines=11> */
[----:B------:R-:W-:-:S02]  /*1b90*/  WARPGROUP.DEPBAR.LE gsb0, 0x0 ;  /* 0x00008000000079c5 */ /* 0x000fc40000010000 */
[----:B------:R-:W-:-:S06]  /*1ba0*/  WARPGROUP.ARRIVE ;  /* 0x00000000000079c5 */ /* 0x000fcc0000000000 */
[----:B------:R-:W-:Y:S01]  /*1bb0*/  HGMMA.64x16x16.F32.BF16 R40, gdesc[UR20], RZ, !UPT, gsb0 ;  /* 0x00200000142879f0 */ /* 0x000fe2000c0018ff */
[----:B------:R-:W-:Y:S01]  /*1bc0*/  UIADD3 UR20, UR52, 0x600, URZ ;  /* 0x0000060034147890 */ /* 0x000fe2000fffe03f */
[----:B------:R-:W-:Y:S01]  /*1bd0*/  UMOV UR21, 0x80000020 ;  /* 0x8000002000157882 */ /* 0x000fe20000000000 */
[----:B------:R-:W-:Y:S02]  /*1be0*/  WARPGROUP.DEPBAR.LE gsb0, 0x0 ;  /* 0x00008000000079c5 */ /* 0x000fe40000010000 */
[----:B------:R-:W-:-:S06]  /*1bf0*/  WARPGROUP.ARRIVE ;  /* 0x00000000000079c5 */ /* 0x000fcc0000000000 */
[----:B------:R-:W-:Y:S01]  /*1c00*/  HGMMA.64x16x16.F32.BF16 R72, gdesc[UR24], RZ, !UPT, gsb0 ;  /* 0x00200000184879f0 */ /* 0x000fe2000c0018ff */
[----:B------:R-:W-:Y:S01]  /*1c10*/  UMOV UR24, UR32 ;  /* 0x0000002000187c82 */ /* 0x000fe20008000000 */
[----:B------:R-:W-:Y:S01]  /*1c20*/  UMOV UR25, UR33 ;  /* 0x0000002100197c82 */ /* 0x000fe20008000000 */
        /* <DEDUP_REMOVED lines=23> */
[----:B------:R-:W-:Y:S01]  /*1da0*/  UIADD3 UR4, UR52, 0x2, URZ ;  /* 0x0000000234047890 */ /* 0x000fe2000fffe03f */
[----:B------:R-:W-:Y:S02]  /*1db0*/  UMOV UR5, 0x80000020 ;  /* 0x8000002000057882 */ /* 0x000fe40000000000 */
[----:B------:R-:W-:-:S04]  /*1dc0*/  UMOV UR45, UR5 ;  /* 0x00000005002d7c82 */ /* 0x000fc80008000000 */
[----:B------:R-:W-:Y:S01]  /*1dd0*/  UMOV UR44, UR4 ;  /* 0x00000004002c7c82 */ /* 0x000fe20008000000 */
[----:B------:R-:W-:Y:S02]  /*1de0*/  WARPGROUP.DEPBAR.LE gsb0, 0x0 ;  /* 0x00008000000079c5 */ /* 0x000fe40000010000 */
[----:B------:R-:W-:Y:S01]  /*1df0*/  WARPGROUP.ARRIVE ;  /* 0x00000000000079c5 */ /* 0x000fe20000000000 */
[----:B------:R-:W-:Y:S02]  /*1e00*/  IMAD.MOV.U32 R10, RZ, RZ, R24 ;  /* 0x000000ffff0a7224 */ /* 0x000fe400078e0018 */
[----:B------:R-:W-:Y:S02]  /*1e10*/  IMAD.MOV.U32 R9, RZ, RZ, R25 ;  /* 0x000000ffff097224 */ /* 0x000fe400078e0019 */
[----:B------:R-:W-:Y:S01]  /*1e20*/  IMAD.MOV.U32 R8, RZ, RZ, R26 ;  /* 0x000000ffff087224 */ /* 0x000fe200078e001a */
[----:B------:R-:W-:Y:S01]  /*1e30*/  HGMMA.64x16x16.F32.BF16 R224, gdesc[UR32], RZ, !UPT, gsb0 ;  /* 0x0020000020e079f0 */ /* 0x000fe2000c0018ff */
[----:B------:R-:W-:Y:S01]  /*1e40*/  UMOV UR34, UR22 ;  /* 0x0000001600227c82 */ /* 0x000fe20008000000 */
[----:B------:R-:W-:Y:S01]  /*1e50*/  UMOV UR35, UR23 ;  /* 0x0000001700237c82 */ /* 0x000fe20008000000 */
[----:B------:R-:W-:-:S02]  /*1e60*/  IMAD.MOV.U32 R7, RZ, RZ, R27 ;  /* 0x000000ffff077224 */ /* 0x000fc400078e001b */
[----:B------:R-:W-:Y:S02]  /*1e70*/  IMAD.MOV.U32 R6, RZ, RZ, R28 ;  /* 0x000000ffff067224 */ /* 0x000fe400078e001c */
[----:B------:R-:W-:Y:S02]  /*1e80*/  IMAD.MOV.U32 R5, RZ, RZ, R29 ;  /* 0x000000ffff057224 */ /* 0x000fe400078e001d */
[----:B------:R-:W-:Y:S02]  /*1e90*/  IMAD.MOV.U32 R4, RZ, RZ, R30 ;  /* 0x000000ffff047224 */ /* 0x000fe400078e001e */
[----:B------:R-:W-:Y:S01]  /*1ea0*/  IMAD.MOV.U32 R3, RZ, RZ, R31 ;  /* 0x000000ffff037224 */ /* 0x000fe200078e001f */
[----:B------:R-:W-:Y:S02]  /*1eb0*/  WARPGROUP.DEPBAR.LE gsb0, 0x0 ;  /* 0x00008000000079c5 */ /* 0x000fe40000010000 */
[----:B------:R-:W-:Y:S01]  /*1ec0*/  WARPGROUP.ARRIVE ;  /* 0x00000000000079c5 */ /* 0x000fe20000000000 */
[----:B------:R0:W-:Y:S04]  /*1ed0*/  STL.64 [R1+0x90], R230 ;  /* 0x000090e601007387 */ /* 0x0001e80000100a00 */
[----:B------:R1:W-:Y:S01]  /*1ee0*/  STL.64 [R1+0x88], R228 ;  /* 0x000088e401007387 */ /* 0x0003e20000100a00 */
[----:B------:R-:W-:Y:S01]  /*1ef0*/  HGMMA.64x16x16.F32.BF16 R192, gdesc[UR16], RZ, !UPT, gsb0 ;  /* 0x0020000010c079f0 */ /* 0x000fe2000c0018ff */
[----:B------:R-:W-:Y:S01]  /*1f00*/  UMOV UR16, UR4 ;  /* 0x0000000400107c82 */ /* 0x000fe20008000000 */
[----:B------:R-:W-:Y:S01]  /*1f10*/  UMOV UR17, UR5 ;  /* 0x0000000500117c82 */ /* 0x000fe20008000000 */
[----:B0-----:R-:W-:-:S02]  /*1f20*/  IMAD.MOV.U32 R230, RZ, RZ, R18 ;  /* 0x000000ffffe67224 */ /* 0x001fc400078e0012 */
[----:B------:R-:W-:Y:S02]  /*1f30*/  IMAD.MOV.U32 R231, RZ, RZ, R15 ;  /* 0x000000ffffe77224 */ /* 0x000fe400078e000f */
[----:B-1----:R-:W-:Y:S02]  /*1f40*/  IMAD.MOV.U32 R228, RZ, RZ, R20 ;  /* 0x000000ffffe47224 */ /* 0x002fe400078e0014 */
[----:B------:R-:W-:Y:S01]  /*1f50*/  IMAD.MOV.U32 R229, RZ, RZ, R19 ;  /* 0x000000ffffe57224 */ /* 0x000fe200078e0013 */
        /* <DEDUP_REMOVED lines=25> */
[----:B------:R-:W-:Y:S01]  /*20f0*/  UMOV UR34, UR18 ;  /* 0x0000001200227c82 */ /* 0x000fe20008000000 */
[----:B------:R-:W-:Y:S01]  /*2100*/  UMOV UR35, UR19 ;  /* 0x0000001300237c82 */ /* 0x000fe20008000000 */
[----:B------:R-:W-:Y:S01]  /*2110*/  UMOV UR19, 0x80000020 ;  /* 0x8000002000137882 */ /* 0x000fe20000000000 */
        /* <DEDUP_REMOVED lines=11> */
[----:B------:R-:W-:Y:S01]  /*21d0*/  UIADD3 UR22, UR53, 0x2, URZ ;  /* 0x0000000235167890 */ /* 0x000fe2000fffe03f */
[----:B------:R-:W-:Y:S01]  /*21e0*/  UMOV UR20, UR4 ;  /* 0x0000000400147c82 */ /* 0x000fe20008000000 */
[----:B------:R-:W-:Y:S01]  /*21f0*/  UMOV UR21, UR5 ;  /* 0x0000000500157c82 */ /* 0x000fe20008000000 */
[----:B------:R-:W-:-:S04]  /*2200*/  UMOV UR23, 0x80000020 ;  /* 0x8000002000177882 */ /* 0x000fc80000000000 */
[----:B------:R-:W-:Y:S01]  /*2210*/  UMOV UR6, UR22 ;  /* 0x0000001600067c82 */ /* 0x000fe20008000000 */
[----:B------:R-:W-:Y:S02]  /*2220*/  WARPGROUP.DEPBAR.LE gsb0, 0x0 ;  /* 0x00008000000079c5 */ /* 0x000fe40000010000 */
[----:B------:R-:W-:-:S06]  /*2230*/  WARPGROUP.ARRIVE ;  /* 0x00000000000079c5 */ /* 0x000fcc0000000000 */
[----:B------:R-:W-:Y:S01]  /*2240*/  HGMMA.64x16x16.F32.BF16 R88, gdesc[UR28], RZ, !UPT, gsb0 ;  /* 0x002000001c5879f0 */ /* 0x000fe2000c0018ff */
[----:B------:R-:W-:Y:S01]  /*2250*/  UIADD3 UR30, UR53, 0x102, URZ ;  /* 0x00000102351e7890 */ /* 0x000fe2000fffe03f */
[----:B------:R-:W-:Y:S01]  /*2260*/  UMOV UR28, UR4 ;  /* 0x00000004001c7c82 */ /* 0x000fe20008000000 */
[----:B------:R-:W-:Y:S01]  /*2270*/  UMOV UR29, UR5 ;  /* 0x00000005001d7c82 */ /* 0x000fe20008000000 */
[----:B------:R-:W-:Y:S01]  /*2280*/  UMOV UR31, 0x80000020 ;  /* 0x80000020001f7882 */ /* 0x000fe20000000000 */
[----:B------:R-:W-:Y:S02]  /*2290*/  WARPGROUP.DEPBAR.LE gsb0, 0x0 ;  /* 0x00008000000079c5 */ /* 0x000fe40000010000 */
[----:B------:R-:W-:-:S06]  /*22a0*/  WARPGROUP.ARRIVE ;  /* 0x00000000000079c5 */ /* 0x000fcc0000000000 */
[----:B------:R-:W-:Y:S01]  /*22b0*/  HGMMA.64x16x16.F32.BF16 R120, gdesc[UR8], RZ, !UPT, gsb0 ;  /* 0x00200000087879f0 */ /* 0x000fe2000c0018ff */
[----:B------:R-:W-:Y:S02]  /*22c0*/  UIADD3 UR8, UR53, 0x42, URZ ;  /* 0x0000004235087890 */ /* 0x000fe4000fffe03f */
[----:B------:R-:W-:Y:S02]  /*22d0*/  UIADD3 UR9, UR53, 0x82, URZ ;  /* 0x0000008235097890 */ /* 0x000fe4000fffe03f */
[----:B------:R-:W-:Y:S01]  /*22e0*/  UIADD3 UR10, UR53, 0x142, URZ ;  /* 0x00000142350a7890 */ /* 0x000fe2000fffe03f */
[----:B------:R-:W-:Y:S02]  /*22f0*/  UMOV UR11, 0x80000020 ;  /* 0x80000020000b7882 */ /* 0x000fe40000000000 */
        /* <DEDUP_REMOVED lines=19> */
[----:B------:R-:W-:Y:S03]  /*2430*/  HGMMA.64x16x16.F32.BF16 R228, gdesc[UR4], R228, gsb0 ;  /* 0x0020000004e479f0 */ /* 0x000fe600080018e4 */
[----:B------:R-:W-:Y:S02]  /*2440*/  WARPGROUP.DEPBAR.LE gsb0, 0x0 ;  /* 0x00008000000079c5 */ /* 0x000fe40000010000 */
[----:B------:R-:W-:Y:S01]  /*2450*/  WARPGROUP.ARRIVE ;  /* 0x00000000000079c5 */ /* 0x000fe20000000000 */
[----:B------:R0:W-:Y:S04]  /*2460*/  STL.64 [R1+0x20], R228 ;  /* 0x000020e401007387 */ /* 0x0001e80000100a00 */
[----:B------:R1:W-:Y:S01]  /*2470*/  STL.64 [R1+0x28], R230 ;  /* 0x000028e601007387 */ /* 0x0003e20000100a00 */
[----:B------:R-:W-:Y:S01]  /*2480*/  HGMMA.64x16x16.F32.BF16 R208, gdesc[UR16], R208, gsb0 ;  /* 0x0020000010d079f0 */ /* 0x000fe200080018d0 */
[----:B------:R-:W-:-:S02]  /*2490*/  UIADD3 UR16, UR52, 0x202, URZ ;  /* 0x0000020234107890 */ /* 0x000fc4000fffe03f */
[----:B------:R2:W-:Y:S04]  /*24a0*/  STL.64 [R1+0x30], R232 ;  /* 0x000030e801007387 */ /* 0x0005e80000100a00 */
[----:B------:R3:W-:Y:S01]  /*24b0*/  STL.64 [R1+0x38], R234 ;  /* 0x000038ea01007387 */ /* 0x0007e20000100a00 */
[----:B0-----:R-:W-:Y:S02]  /*24c0*/  IMAD.MOV.U32 R228, RZ, RZ, R10 ;  /* 0x000000ffffe47224 */ /* 0x001fe400078e000a */
[----:B------:R-:W-:Y:S02]  /*24d0*/  IMAD.MOV.U32 R229, RZ, RZ, R9 ;  /* 0x000000ffffe57224 */ /* 0x000fe400078e0009 */
[----:B-1----:R-:W-:Y:S02]  /*24e0*/  IMAD.MOV.U32 R230, RZ, RZ, R8 ;  /* 0x000000ffffe67224 */ /* 0x002fe400078e0008 */
[----:B------:R-:W-:-:S02]  /*24f0*/  IMAD.MOV.U32 R231, RZ, RZ, R7 ;  /* 0x000000ffffe77224 */ /* 0x000fc400078e0007 */
[----:B--2---:R-:W-:Y:S02]  /*2500*/  IMAD.MOV.U32 R232, RZ, RZ, R6 ;  /* 0x000000ffffe87224 */ /* 0x004fe400078e0006 */
[----:B------:R-:W-:Y:S02]  /*2510*/  IMAD.MOV.U32 R233, RZ, RZ, R5 ;  /* 0x000000ffffe97224 */ /* 0x000fe400078e0005 */
[----:B---3--:R-:W-:Y:S02]  /*2520*/  IMAD.MOV.U32 R234, RZ, RZ, R4 ;  /* 0x000000ffffea7224 */ /* 0x008fe400078e0004 */
[----:B------:R-:W-:Y:S01]  /*2530*/  IMAD.MOV.U32 R235, RZ, RZ, R3 ;  /* 0x000000ffffeb7224 */ /* 0x000fe200078e0003 */
[----:B------:R-:W-:Y:S02]  /*2540*/  WARPGROUP.DEPBAR.LE gsb0, 0x0 ;  /* 0x00008000000079c5 */ /* 0x000fe40000010000 */
[----:B------:R-:W-:-:S06]  /*2550*/  WARPGROUP.ARRIVE ;  /* 0x00000000000079c5 */ /* 0x000fcc0000000000 */
[----:B------:R-:W-:Y:S03]  /*2560*/  HGMMA.64x16x16.F32.BF16 R176, gdesc[UR20], R176, gsb0 ;  /* 0x0020000014b079f0 */ /* 0x000fe600080018b0 */
        /* <DEDUP_REMOVED lines=11> */
[----:B------:R-:W-:Y:S01]  /*2620*/  HGMMA.64x16x16.F32.BF16 R48, gdesc[UR12], R48, gsb0 ;  /* 0x002000000c3079f0 */ /* 0x000fe20008001830 */
        /* <DEDUP_REMOVED lines=16> */
[----:B------:R-:W-:Y:S03]  /*2730*/  HGMMA.64x16x16.F32.BF16 R40, gdesc[UR12], R40, gsb0 ;  /* 0x002000000c2879f0 */ /* 0x000fe60008001828 */
[----:B------:R-:W-:Y:S02]  /*2740*/  WARPGROUP.DEPBAR.LE gsb0, 0x0 ;  /* 0x00008000000079c5 */ /* 0x000fe40000010000 */
[----:B------:R-:W-:-:S06]  /*2750*/  WARPGROUP.ARRIVE ;  /* 0x00000000000079c5 */ /* 0x000fcc0000000000 */
[----:B------:R-:W-:Y:S01]  /*2760*/  HGMMA.64x16x16.F32.BF16 R72, gdesc[UR8], R72, gsb0 ;  /* 0x00200000084879f0 */ /* 0x000fe20008001848 */
[----:B------:R-:W-:Y:S02]  /*2770*/  UIADD3 UR8, UR52, 0x402, URZ ;  /* 0x0000040234087890 */ /* 0x000fe4000fffe03f */
        /* <DEDUP_REMOVED lines=16> */
[----:B------:R-:W-:Y:S04]  /*2880*/  STL.64 [R1], R228 ;  /* 0x000000e401007387 */ /* 0x000fe80000100a00 */
[----:B------:R0:W-:Y:S04]  /*2890*/  STL.64 [R1+0x8], R230 ;  /* 0x000008e601007387 */ /* 0x0001e80000100a00 */
[----:B------:R1:W-:Y:S04]  /*28a0*/  STL.64 [R1+0x10], R232 ;  /* 0x000010e801007387 */ /* 0x0003e80000100a00 */
[----:B------:R1:W-:Y:S04]  /*28b0*/  STL.64 [R1+0x18], R234 ;  /* 0x000018ea01007387 */ /* 0x0003e80000100a00 */
[----:B0-----:R-:W2:Y:S04]  /*28c0*/  LDL.LU.64 R230, [R1+0x90] ;  /* 0x0000900001e67983 */ /* 0x001ea80000300a00 */
[----:B------:R-:W2:Y:S01]  /*28d0*/  LDL.LU.64 R228, [R1+0x88] ;  /* 0x0000880001e47983 */ /* 0x000ea20000300a00 */
        /* <DEDUP_REMOVED lines=14> */
[----:B------:R-:W-:Y:S01]  /*29c0*/  UIADD3 UR52, UR52, 0x602, URZ ;  /* 0x0000060234347890 */ /* 0x000fe2000fffe03f */
[----:B--2---:R-:W-:-:S06]  /*29d0*/  WARPGROUP.ARRIVE ;  /* 0x00000000000079c5 */ /* 0x004fcc0000000000 */
        /* <DEDUP_REMOVED lines=55> */
[----:B-1----:R-:W-:Y:S05]  /*2d50*/  @!P1 BRA `(.L_x_22) ;  /* 0x00000018008c9947 */ /* 0x002fea0003800000 */
[----:B------:R-:W-:Y:S01]  /*2d60*/  UIADD3 UR33, UR37, 0x1, URZ ;  /* 0x0000000125217890 */ /* 0x000fe2000fffe03f */
[----:B------:R-:W-:Y:S01]  /*2d70*/  IMAD.MOV.U32 R3, RZ, RZ, R0 ;  /* 0x000000ffff037224 */ /* 0x000fe200078e0000 */
[----:B------:R-:W-:Y:S02]  /*2d80*/  UMOV UR32, UR37 ;  /* 0x0000002500207c82 */ /* 0x000fe40008000000 */
[----:B------:R-:W-:-:S04]  /*2d90*/  UISETP.NE.AND UP0, UPT, UR33, 0x5, UPT ;  /* 0x000000052100788c */ /* 0x000fc8000bf05270 */
[----:B------:R-:W-:Y:S02]  /*2da0*/  USEL UR4, URZ, 0x1, UP0 ;  /* 0x000000013f047887 */ /* 0x000fe40008000000 */
[----:B------:R-:W-:Y:S02]  /*2db0*/  USEL UR33, UR33, URZ, UP0 ;  /* 0x0000003f21217287 */ /* 0x000fe40008000000 */
[----:B------:R-:W-:-:S06]  /*2dc0*/  ULOP3.LUT UR4, UR36, UR4, URZ, 0x3c, !UPT ;  /* 0x0000000424047292 */ /* 0x000fcc000f8e3c3f */
[----:B------:R-:W-:-:S07]  /*2dd0*/  IMAD.U32 R5, RZ, RZ, UR4 ;  /* 0x00000004ff057e24 */ /* 0x000fce000f8e00ff */
.L_x_29:
[----:B------:R-:W-:Y:S05]  /*2de0*/  @!P0 BRA `(.L_x_23) ;  /* 0x0000000000048947 */ /* 0x000fea0003800000 */
[----:B------:R-:W-:Y:S01]  /*2df0*/  BPT.TRAP 0x1 ;  /* 0x000000040000795c */ /* 0x000fe20000300000 */
.L_x_23:
[----:B------:R-:W-:Y:S01]  /*2e00*/  ULEA UR4, UR33, UR40, 0x3 ;  /* 0x0000002821047291 */ /* 0x000fe2000f8e183f */
[----:B------:R-:W-:-:S08]  /*2e10*/  SHF.L.U32 R4, R5, 0x1f, RZ ;  /* 0x0000001f05047819 */ /* 0x000fd000000006ff */
[----:B------:R0:W1:Y:S01]  /*2e20*/  SYNCS.PHASECHK.TRANS64.TRYWAIT P1, [UR4], R4 ;  /* 0x00000004ff0075a7 */ /* 0x0000620008020144 */
[----:B------:R-:W-:Y:S05]  /*2e30*/  @!P0 BRA `(.L_x_24) ;  /* 0x0000000000048947 */ /* 0x000fea0003800000 */
[----:B------:R-:W-:Y:S01]  /*2e40*/  BPT.TRAP 0x1 ;  /* 0x000000040000795c */ /* 0x000fe20000300000 */
.L_x_24:
[----:B-1----:R-:W-:Y:S05]  /*2e50*/  @P1 BRA `(.L_x_25) ;  /* 0x0000000000081947 */ /* 0x002fea0003800000 */
[----:B------:R-:W1:Y:S02]  /*2e60*/  SYNCS.PHASECHK.TRANS64.TRYWAIT P1, [UR4], R4 ;  /* 0x00000004ff0075a7 */ /* 0x000e640008020144 */
[----:B-1----:R-:W-:Y:S05]  /*2e70*/  @!P1 BRA `(.L_x_26) ;  /* 0x0000012800a49947 */ /* 0x002fea0003800000 */
.L_x_25:
[----:B------:R-:W-:Y:S04]  /*2e80*/  STL.64 [R1+0xb0], R222 ;  /* 0x0000b0de01007387 */ /* 0x000fe80000100a00 */
[----:B------:R-:W-:Y:S04]  /*2e90*/  STL.64 [R1+0xa8], R220 ;  /* 0x0000a8dc01007387 */ /* 0x000fe80000100a00 */
[----:B------:R-:W-:Y:S04]  /*2ea0*/  STL.64 [R1+0xa0], R218 ;  /* 0x0000a0da01007387 */ /* 0x000fe80000100a00 */
[----:B------:R2:W-:Y:S04]  /*2eb0*/  STL.64 [R1+0x98], R216 ;  /* 0x000098d801007387 */ /* 0x0005e80000100a00 */
[----:B--2---:R-:W2:Y:S04]  /*2ec0*/  LDL.LU.64 R216, [R1+0x20] ;  /* 0x0000200001d87983 */ /* 0x004ea80000300a00 */
[----:B------:R-:W2:Y:S04]  /*2ed0*/  LDL.LU.64 R218, [R1+0x28] ;  /* 0x0000280001da7983 */ /* 0x000ea80000300a00 */
[----:B------:R-:W2:Y:S04]  /*2ee0*/  LDL.LU.64 R220, [R1+0x30] ;  /* 0x0000300001dc7983 */ /* 0x000ea80000300a00 */
[----:B------:R-:W2:Y:S01]  /*2ef0*/  LDL.LU.64 R222, [R1+0x38] ;  /* 0x0000380001de7983 */ /* 0x000ea20000300a00 */
[----:B------:R-:W-:-:S02]  /*2f00*/  ULEA UR34, UR33, UR48, 0xb ;  /* 0x0000003021227291 */ /* 0x000fc4000f8e583f */
[----:B------:R-:W-:Y:S01]  /*2f10*/  UIMAD UR35, UR33, 0x1c0, UR49 ;  /* 0x000001c0212378a4 */ /* 0x000fe2000f8e0231 */
[----:B------:R-:W-:Y:S01]  /*2f20*/  UMOV UR5, 0x80000020 ;  /* 0x8000002000057882 */ /* 0x000fe20000000000 */
[----:B------:R-:W-:Y:S02]  /*2f30*/  UMOV UR7, 0x80000020 ;  /* 0x8000002000077882 */ /* 0x000fe40000000000 */
[----:B------:R-:W-:Y:S01]  /*2f40*/  UIADD3 UR10, UR35, 0x40, URZ ;  /* 0x00000040230a7890 */ /* 0x000fe2000fffe03f */
[----:B------:R-:W-:Y:S02]  /*2f50*/  UMOV UR4, UR34 ;  /* 0x0000002200047c82 */ /* 0x000fe40008000000 */
[----:B------:R-:W-:Y:S01]  /*2f60*/  UMOV UR6, UR35 ;  /* 0x0000002300067c82 */ /* 0x000fe20008000000 */
        /* <DEDUP_REMOVED lines=15> */
[----:B--2---:R-:W-:-:S06]  /*3060*/  WARPGROUP.ARRIVE ;  /* 0x00000000000079c5 */ /* 0x004fcc0000000000 */
[----:B------:R-:W-:Y:S03]  /*3070*/  HGMMA.64x16x16.F32.BF16 R216, gdesc[UR4], R216, gsb0 ;  /* 0x0020000004d879f0 */ /* 0x000fe600080018d8 */
[----:B------:R-:W-:Y:S02]  /*3080*/  WARPGROUP.DEPBAR.LE gsb0, 0x0 ;  /* 0x00008000000079c5 */ /* 0x000fe40000010000 */
[----:B------:R-:W-:Y:S01]  /*3090*/  WARPGROUP.ARRIVE ;  /* 0x00000000000079c5 */ /* 0x000fe20000000000 */
[----:B------:R-:W-:Y:S01]  /*30a0*/  UIADD3 UR26, UR35, 0x140, URZ ;  /* 0x00000140231a7890 */ /* 0x000fe2000fffe03f */
[----:B------:R-:W-:Y:S01]  /*30b0*/  IMAD.MOV.U32 R22, RZ, RZ, R216 ;  /* 0x000000ffff167224 */ /* 0x000fe200078e00d8 */
[----:B------:R-:W-:Y:S01]  /*30c0*/  UMOV UR24, UR4 ;  /* 0x0000000400187c82 */ /* 0x000fe20008000000 */
[----:B------:R-:W-:Y:S01]  /*30d0*/  UMOV UR25, UR5 ;  /* 0x0000000500197c82 */ /* 0x000fe20008000000 */
[----:B------:R-:W-:Y:S01]  /*30e0*/  UMOV UR27, 0x80000020 ;  /* 0x80000020001b7882 */ /* 0x000fe20000000000 */
[----:B------:R-:W-:Y:S01]  /*30f0*/  HGMMA.64x16x16.F32.BF16 R208, gdesc[UR8], R208, gsb0 ;  /* 0x0020000008d079f0 */ /* 0x000fe200080018d0 */
[----:B------:R-:W-:Y:S01]  /*3100*/  UIADD3 UR30, UR35, 0x180, URZ ;  /* 0x00000180231e7890 */ /* 0x000fe2000fffe03f */
[----:B------:R-:W-:Y:S01]  /*3110*/  IMAD.MOV.U32 R21, RZ, RZ, R217 ;  /* 0x000000ffff157224 */ /* 0x000fe200078e00d9 */
[----:B------:R-:W-:Y:S01]  /*3120*/  UMOV UR28, UR4 ;  /* 0x00000004001c7c82 */ /* 0x000fe20008000000 */
[----:B------:R-:W-:Y:S01]  /*3130*/  UMOV UR29, UR5 ;  /* 0x00000005001d7c82 */ /* 0x000fe20008000000 */
[----:B------:R-:W-:Y:S01]  /*3140*/  UMOV UR31, 0x80000020 ;  /* 0x80000020001f7882 */ /* 0x000fe20000000000 */
[----:B------:R-:W-:Y:S01]  /*3150*/  UIADD3 UR8, UR34, 0x200, URZ ;  /* 0x0000020022087890 */ /* 0x000fe2000fffe03f */
[----:B------:R-:W-:Y:S01]  /*3160*/  IMAD.MOV.U32 R20, RZ, RZ, R218 ;  /* 0x000000ffff147224 */ /* 0x000fe200078e00da */
[----:B------:R-:W2:Y:S01]  /*3170*/  LDL.LU.64 R216, [R1] ;  /* 0x0000000001d87983 */ /* 0x000ea20000300a00 */
[----:B------:R-:W-:-:S02]  /*3180*/  IMAD.MOV.U32 R19, RZ, RZ, R219 ;  /* 0x000000ffff137224 */ /* 0x000fc400078e00db */
[----:B------:R-:W-:Y:S01]  /*3190*/  IMAD.MOV.U32 R18, RZ, RZ, R220 ;  /* 0x000000ffff127224 */ /* 0x000fe200078e00dc */
[----:B------:R-:W2:Y:S01]  /*31a0*/  LDL.LU.64 R218, [R1+0x8] ;  /* 0x0000080001da7983 */ /* 0x000ea20000300a00 */
[----:B------:R-:W-:Y:S02]  /*31b0*/  IMAD.MOV.U32 R15, RZ, RZ, R221 ;  /* 0x000000ffff0f7224 */ /* 0x000fe400078e00dd */
[----:B------:R-:W-:Y:S01]  /*31c0*/  IMAD.MOV.U32 R14, RZ, RZ, R222 ;  /* 0x000000ffff0e7224 */ /* 0x000fe200078e00de */
[----:B------:R-:W2:Y:S01]  /*31d0*/  LDL.LU.64 R220, [R1+0x10] ;  /* 0x0000100001dc7983 */ /* 0x000ea20000300a00 */
[----:B------:R-:W-:-:S03]  /*31e0*/  IMAD.MOV.U32 R13, RZ, RZ, R223 ;  /* 0x000000ffff0d7224 */ /* 0x000fc600078e00df */
[----:B------:R-:W2:Y:S01]  /*31f0*/  LDL.LU.64 R222, [R1+0x18] ;  /* 0x0000180001de7983 */ /* 0x000ea20000300a00 */
        /* <DEDUP_REMOVED lines=17> */
[----:B------:R-:W-:Y:S02]  /*3310*/  WARPGROUP.DEPBAR.LE gsb0, 0x0 ;  /* 0x00008000000079c5 */ /* 0x000fe40000010000 */
[----:B------:R-:W-:-:S06]  /*3320*/  WARPGROUP.ARRIVE ;  /* 0x00000000000079c5 */ /* 0x000fcc0000000000 */
[----:B------:R-:W-:Y:S01]  /*3330*/  HGMMA.64x16x16.F32.BF16 R40, gdesc[UR28], R40, gsb0 ;  /* 0x002000001c2879f0 */ /* 0x000fe20008001828 */
[----:B------:R-:W-:Y:S01]  /*3340*/  UMOV UR24, UR28 ;  /* 0x0000001c00187c82 */ /* 0x000fe20008000000 */
[----:B------:R-:W-:Y:S01]  /*3350*/  UMOV UR25, UR29 ;  /* 0x0000001d00197c82 */ /* 0x000fe20008000000 */
        /* <DEDUP_REMOVED lines=26> */
[----:B--2---:R-:W-:-:S06]  /*3500*/  WARPGROUP.ARRIVE ;  /* 0x00000000000079c5 */ /* 0x004fcc0000000000 */
[----:B------:R-:W-:Y:S01]  /*3510*/  HGMMA.64x16x16.F32.BF16 R216, gdesc[UR4], R216, gsb0 ;  /* 0x0020000004d879f0 */ /* 0x000fe200080018d8 */
[----:B------:R-:W-:Y:S01]  /*3520*/  UIADD3 UR12, UR34, 0x400, URZ ;  /* 0x00000400220c7890 */ /* 0x000fe2000fffe03f */
[----:B------:R-:W-:-:S06]  /*3530*/  UMOV UR5, 0x80000020 ;  /* 0x8000002000057882 */ /* 0x000fcc0000000000 */
        /* <DEDUP_REMOVED lines=34> */
[----:B------:R-:W-:Y:S01]  /*3760*/  UIADD3 UR8, UR34, 0x600, URZ ;  /* 0x0000060022087890 */ /* 0x000fe2000fffe03f */
[----:B------:R-:W-:-:S06]  /*3770*/  UMOV UR29, 0x80000020 ;  /* 0x80000020001d7882 */ /* 0x000fcc0000000000 */
[----:B------:R-:W-:Y:S01]  /*3780*/  UMOV UR28, UR8 ;  /* 0x00000008001c7c82 */ /* 0x000fe20008000000 */
[----:B------:R-:W-:Y:S02]  /*3790*/  WARPGROUP.DEPBAR.LE gsb0, 0x0 ;  /* 0x00008000000079c5 */ /* 0x000fe40000010000 */
[----:B------:R-:W-:-:S06]  /*37a0*/  WARPGROUP.ARRIVE ;  /* 0x00000000000079c5 */ /* 0x000fcc0000000000 */
[----:B------:R-:W-:Y:S01]  /*37b0*/  HGMMA.64x16x16.F32.BF16 R24, gdesc[UR28], R24, gsb0 ;  /* 0x002000001c1879f0 */ /* 0x000fe20008001818 */
[----:B------:R-:W-:Y:S02]  /*37c0*/  IMAD.MOV.U32 R6, RZ, RZ, R222 ;  /* 0x000000ffff067224 */ /* 0x000fe400078e00de */
[----:B01----:R-:W-:Y:S02]  /*37d0*/  IMAD.MOV.U32 R4, RZ, RZ, R223 ;  /* 0x000000ffff047224 */ /* 0x003fe400078e00df */
[----:B------:R-:W-:Y:S01]  /*37e0*/  IMAD.MOV.U32 R8, RZ, RZ, R220 ;  /* 0x000000ffff087224 */ /* 0x000fe200078e00dc */
[----:B------:R-:W2:Y:S01]  /*37f0*/  LDL.LU.64 R222, [R1+0xb0] ;  /* 0x0000b00001de7983 */ /* 0x000ea20000300a00 */
[----:B------:R-:W-:Y:S02]  /*3800*/  IMAD.MOV.U32 R7, RZ, RZ, R221 ;  /* 0x000000ffff077224 */ /* 0x000fe400078e00dd */
[----:B------:R-:W-:Y:S01]  /*3810*/  IMAD.MOV.U32 R10, RZ, RZ, R218 ;  /* 0x000000ffff0a7224 */ /* 0x000fe200078e00da */
[----:B------:R-:W2:Y:S01]  /*3820*/  LDL.LU.64 R220, [R1+0xa8] ;  /* 0x0000a80001dc7983 */ /* 0x000ea20000300a00 */
[----:B------:R-:W-:-:S02]  /*3830*/  IMAD.MOV.U32 R9, RZ, RZ, R219 ;  /* 0x000000ffff097224 */ /* 0x000fc400078e00db */
[----:B------:R-:W-:Y:S01]  /*3840*/  IMAD.MOV.U32 R12, RZ, RZ, R216 ;  /* 0x000000ffff0c7224 */ /* 0x000fe200078e00d8 */
[----:B------:R-:W2:Y:S01]  /*3850*/  LDL.LU.64 R218, [R1+0xa0] ;  /* 0x0000a00001da7983 */ /* 0x000ea20000300a00 */
[----:B------:R-:W-:-:S03]  /*3860*/  IMAD.MOV.U32 R11, RZ, RZ, R217 ;  /* 0x000000ffff0b7224 */ /* 0x000fc600078e00d9 */
[----:B------:R-:W2:Y:S01]  /*3870*/  LDL.LU.64 R216, [R1+0x98] ;  /* 0x0000980001d87983 */ /* 0x000ea20000300a00 */
        /* <DEDUP_REMOVED lines=30> */
[----:B------:R0:W-:Y:S01]  /*3a60*/  STL.64 [R1+0x90], R230 ;  /* 0x000090e601007387 */ /* 0x0001e20000100a00 */
[----:B------:R-:W-:Y:S02]  /*3a70*/  IMAD.MOV.U32 R232, RZ, RZ, R18 ;  /* 0x000000ffffe87224 */ /* 0x000fe400078e0012 */
[----:B------:R-:W-:Y:S01]  /*3a80*/  IMAD.MOV.U32 R233, RZ, RZ, R15 ;  /* 0x000000ffffe97224 */ /* 0x000fe200078e000f */
[----:B------:R1:W-:Y:S01]  /*3a90*/  STL.64 [R1+0x88], R228 ;  /* 0x000088e401007387 */ /* 0x0003e20000100a00 */
[----:B------:R-:W-:Y:S02]  /*3aa0*/  IMAD.MOV.U32 R234, RZ, RZ, R14 ;  /* 0x000000ffffea7224 */ /* 0x000fe400078e000e */
[----:B------:R-:W-:Y:S01]  /*3ab0*/  IMAD.MOV.U32 R235, RZ, RZ, R13 ;  /* 0x000000ffffeb7224 */ /* 0x000fe200078e000d */
[----:B------:R-:W-:Y:S01]  /*3ac0*/  UIADD3 UR4, UR34, 0x2, URZ ;  /* 0x0000000222047890 */ /* 0x000fe2000fffe03f */
[----:B0-----:R-:W-:-:S02]  /*3ad0*/  IMAD.MOV.U32 R230, RZ, RZ, R20 ;  /* 0x000000ffffe67224 */ /* 0x001fc400078e0014 */
[----:B------:R-:W-:Y:S02]  /*3ae0*/  IMAD.MOV.U32 R231, RZ, RZ, R19 ;  /* 0x000000ffffe77224 */ /* 0x000fe400078e0013 */
[----:B-1----:R-:W-:Y:S02]  /*3af0*/  IMAD.MOV.U32 R228, RZ, RZ, R22 ;  /* 0x000000ffffe47224 */ /* 0x002fe400078e0016 */
[----:B------:R-:W-:Y:S01]  /*3b00*/  IMAD.MOV.U32 R229, RZ, RZ, R21 ;  /* 0x000000ffffe57224 */ /* 0x000fe200078e0015 */
[----:B------:R-:W-:Y:S01]  /*3b10*/  UIADD3 UR12, UR35, 0x2, URZ ;  /* 0x00000002230c7890 */ /* 0x000fe2000fffe03f */
[----:B------:R-:W-:Y:S01]  /*3b20*/  UMOV UR5, 0x80000020 ;  /* 0x8000002000057882 */ /* 0x000fe20000000000 */
[----:B------:R-:W-:-:S05]  /*3b30*/  UMOV UR7, 0x80000020 ;  /* 0x8000002000077882 */ /* 0x000fca0000000000 */
[----:B------:R-:W-:Y:S01]  /*3b40*/  UMOV UR6, UR12 ;  /* 0x0000000c00067c82 */ /* 0x000fe20008000000 */
[----:B------:R-:W-:Y:S02]  /*3b50*/  WARPGROUP.DEPBAR.LE gsb0, 0x0 ;  /* 0x00008000000079c5 */ /* 0x000fe40000010000 */
[----:B------:R-:W-:-:S06]  /*3b60*/  WARPGROUP.ARRIVE ;  /* 0x00000000000079c5 */ /* 0x000fcc0000000000 */
[----:B------:R-:W-:Y:S01]  /*3b70*/  HGMMA.64x16x16.F32.BF16 R228, gdesc[UR4], R228, gsb0 ;  /* 0x0020000004e479f0 */ /* 0x000fe200080018e4 */
[----:B------:R-:W-:Y:S01]  /*3b80*/  UIADD3 UR10, UR35, 0x42, URZ ;  /* 0x00000042230a7890 */ /* 0x000fe2000fffe03f */
[----:B------:R-:W-:Y:S01]  /*3b90*/  UMOV UR8, UR4 ;  /* 0x0000000400087c82 */ /* 0x000fe20008000000 */
[----:B------:R-:W-:Y:S01]  /*3ba0*/  UMOV UR9, UR5 ;  /* 0x0000000500097c82 */ /* 0x000fe20008000000 */
[----:B------:R-:W-:Y:S01]  /*3bb0*/  UMOV UR11, 0x80000020 ;  /* 0x80000020000b7882 */ /* 0x000fe20000000000 */
        /* <DEDUP_REMOVED lines=69> */
[----:B------:R0:W-:Y:S04]  /*4010*/  STL.64 [R1+0x20], R228 ;  /* 0x000020e401007387 */ /* 0x0001e80000100a00 */
[----:B------:R1:W-:Y:S04]  /*4020*/  STL.64 [R1+0x28], R230 ;  /* 0x000028e601007387 */ /* 0x0003e80000100a00 */
[----:B------:R2:W-:Y:S04]  /*4030*/  STL.64 [R1+0x30], R232 ;  /* 0x000030e801007387 */ /* 0x0005e80000100a00 */
[----:B------:R3:W-:Y:S01]  /*4040*/  STL.64 [R1+0x38], R234 ;  /* 0x000038ea01007387 */ /* 0x0007e20000100a00 */
[----:B0-----:R-:W-:-:S02]  /*4050*/  IMAD.MOV.U32 R228, RZ, RZ, R12 ;  /* 0x000000ffffe47224 */ /* 0x001fc400078e000c */
[----:B------:R-:W-:Y:S02]  /*4060*/  IMAD.MOV.U32 R229, RZ, RZ, R11 ;  /* 0x000000ffffe57224 */ /* 0x000fe400078e000b */
[----:B-1----:R-:W-:Y:S02]  /*4070*/  IMAD.MOV.U32 R230, RZ, RZ, R10 ;  /* 0x000000ffffe67224 */ /* 0x002fe400078e000a */
[----:B------:R-:W-:Y:S02]  /*4080*/  IMAD.MOV.U32 R231, RZ, RZ, R9 ;  /* 0x000000ffffe77224 */ /* 0x000fe400078e0009 */
[----:B--2---:R-:W-:Y:S02]  /*4090*/  IMAD.MOV.U32 R232, RZ, RZ, R8 ;  /* 0x000000ffffe87224 */ /* 0x004fe400078e0008 */
[----:B------:R-:W-:Y:S02]  /*40a0*/  IMAD.MOV.U32 R233, RZ, RZ, R7 ;  /* 0x000000ffffe97224 */ /* 0x000fe400078e0007 */
[----:B---3--:R-:W-:-:S02]  /*40b0*/  IMAD.MOV.U32 R234, RZ, RZ, R6 ;  /* 0x000000ffffea7224 */ /* 0x008fc400078e0006 */
[----:B------:R-:W-:Y:S01]  /*40c0*/  IMAD.MOV.U32 R235, RZ, RZ, R4 ;  /* 0x000000ffffeb7224 */ /* 0x000fe200078e0004 */
[----:B------:R-:W-:Y:S01]  /*40d0*/  UMOV UR4, UR28 ;  /* 0x0000001c00047c82 */ /* 0x000fe20008000000 */
[----:B------:R-:W-:Y:S01]  /*40e0*/  UMOV UR5, UR29 ;  /* 0x0000001d00057c82 */ /* 0x000fe20008000000 */
[----:B------:R-:W-:-:S03]  /*40f0*/  WARPGROUP.DEPBAR.LE gsb0, 0x0 ;  /* 0x00008000000079c5 */ /* 0x000fc60000010000 */
        /* <DEDUP_REMOVED lines=9> */
[----:B------:R-:W-:Y:S01]  /*4190*/  UIADD3 UR12, UR34, 0x402, URZ ;  /* 0x00000402220c7890 */ /* 0x000fe2000fffe03f */
[----:B------:R-:W-:-:S06]  /*41a0*/  UMOV UR5, 0x80000020 ;  /* 0x8000002000057882 */ /* 0x000fcc0000000000 */
        /* <DEDUP_REMOVED lines=68> */
[----:B------:R-:W-:Y:S03]  /*45f0*/  HGMMA.64x16x16.F32.BF16 R216, gdesc[UR4], R216, gsb0 ;  /* 0x0020000004d879f0 */ /* 0x000fe600080018d8 */
[----:B------:R-:W-:Y:S02]  /*4600*/  WARPGROUP.DEPBAR.LE gsb0, 0x0 ;  /* 0x00008000000079c5 */ /* 0x000fe40000010000 */
[----:B-1----:R-:W-:Y:S05]  /*4610*/  @!P0 BRA `(.L_x_27) ;  /* 0x0000000000048947 */ /* 0x002fea0003800000 */
[----:B------:R-:W-:Y:S01]  /*4620*/  BPT.TRAP 0x1 ;  /* 0x000000040000795c */ /* 0x000fe20000300000 */
.L_x_27:
[----:B------:R-:W2:Y:S01]  /*4630*/  LDL R6, [R1+0x64] ;  /* 0x0000640001067983 */ /* 0x000ea20000100800 */
[----:B------:R-:W-:Y:S01]  /*4640*/  ISETP.NE.AND P1, PT, R17, RZ, PT ;  /* 0x000000ff1100720c */ /* 0x000fe20003f25270 */
[----:B------:R-:W-:Y:S01]  /*4650*/  IMAD.U32 R4, RZ, RZ, UR32 ;  /* 0x00000020ff047e24 */ /* 0x000fe2000f8e00ff */
[----:B------:R-:W-:-:S11]  /*4660*/  UISETP.GT.U32.AND UP0, UPT, UR38, 0x1, UPT ;  /* 0x000000012600788c */ /* 0x000fd6000bf04070 */
[----:B------:R-:W-:-:S05]  /*4670*/  @P1 LEA R4, R4, UR40, 0x3 ;  /* 0x0000002804041c11 */ /* 0x000fca000f8e18ff */
[----:B------:R-:W-:-:S05]  /*4680*/  @P1 VIADD R4, R4, 0x28 ;  /* 0x0000002804041836 */ /* 0x000fca0000000000 */
[----:B--2---:R-:W-:-:S04]  /*4690*/  @P1 PRMT R4, R6, 0x654, R4 ;  /* 0x0000065406041816 */ /* 0x004fc80000000004 */
[----:B------:R0:W-:Y:S01]  /*46a0*/  @P1 SYNCS.ARRIVE.TRANS64.RED.A1T0 RZ, [R4+URZ], RZ ;  /* 0x000000ff04ff19a7 */ /* 0x0001e2000810043f */
[----:B------:R-:W-:-:S13]  /*46b0*/  PLOP3.LUT P1, PT, PT, PT, UP0, 0x80, 0x0 ;  /* 0x000000000000781c */ /* 0x000fda0003f2f008 */
[----:B0-----:R-:W-:Y:S05]  /*46c0*/  @P1 BRA `(.L_x_28) ;  /* 0x0000000000041947 */ /* 0x001fea0003800000 */
[----:B------:R-:W-:Y:S01]  /*46d0*/  BPT.TRAP 0x1 ;  /* 0x000000040000795c */ /* 0x000fe20000300000 */
.L_x_28:
[----:B------:R-:W-:Y:S01]  /*46e0*/  UIADD3 UR33, UR33, 0x1, URZ ;  /* 0x0000000121217890 */ /* 0x000fe2000fffe03f */
[C---:B------:R-:W-:Y:S01]  /*46f0*/  ISETP.GT.AND P1, PT, R3.reuse, 0x1, PT ;  /* 0x000000010300780c */ /* 0x040fe20003f24270 */
[----:B------:R-:W-:Y:S01]  /*4700*/  UIADD3 UR32, UR32, 0x1, URZ ;  /* 0x0000000120207890 */ /* 0x000fe2000fffe03f */
[----:B------:R-:W-:Y:S01]  /*4710*/  VIADD R3, R3, 0xffffffff ;  /* 0xffffffff03037836 */ /* 0x000fe20000000000 */
[----:B------:R-:W-:Y:S02]  /*4720*/  UISETP.NE.AND UP0, UPT, UR33, 0x5, UPT ;  /* 0x000000052100788c */ /* 0x000fe4000bf05270 */
[----:B------:R-:W-:Y:S02]  /*4730*/  UISETP.NE.AND UP1, UPT, UR32, 0x5, UPT ;  /* 0x000000052000788c */ /* 0x000fe4000bf25270 */
[----:B------:R-:W-:Y:S02]  /*4740*/  USEL UR4, URZ, 0x1, UP0 ;  /* 0x000000013f047887 */ /* 0x000fe40008000000 */
[----:B------:R-:W-:-:S02]  /*4750*/  USEL UR33, UR33, URZ, UP0 ;  /* 0x0000003f21217287 */ /* 0x000fc40008000000 */
[----:B------:R-:W-:Y:S02]  /*4760*/  USEL UR32, UR32, URZ, UP1 ;  /* 0x0000003f20207287 */ /* 0x000fe40008800000 */
[----:B------:R-:W-:Y:S01]  /*4770*/  LOP3.LUT R5, R5, UR4, RZ, 0x3c, !PT ;  /* 0x0000000405057c12 */ /* 0x000fe2000f8e3cff */
[----:B------:R-:W-:Y:S09]  /*4780*/  @P1 BRA `(.L_x_29) ;  /* 0xffffffe400941947 */ /* 0x000ff2000383ffff */
.L_x_22:
[----:B------:R-:W0:Y:S02]  /*4790*/  LDC R3, c[0x0][0x28c] ;  /* 0x0000a300ff037b82 */ /* 0x000e240000000800 */
[----:B0-----:R-:W-:-:S13]  /*47a0*/  ISETP.GE.AND P1, PT, R3, 0x1, PT ;  /* 0x000000010300780c */ /* 0x001fda0003f26270 */
[----:B------:R-:W-:Y:S05]  /*47b0*/  @!P1 BRA `(.L_x_30) ;  /* 0x0000000000409947 */ /* 0x000fea0003800000 */
[----:B------:R-:W-:Y:S05]  /*47c0*/  @!P0 BRA `(.L_x_31) ;  /* 0x0000000000048947 */ /* 0x000fea0003800000 */
[----:B------:R-:W-:Y:S01]  /*47d0*/  BPT.TRAP 0x1 ;  /* 0x000000040000795c */ /* 0x000fe20000300000 */
.L_x_31:
[----:B------:R-:W2:Y:S01]  /*47e0*/  LDL R3, [R1+0x64] ;  /* 0x0000640001037983 */ /* 0x000ea20000100800 */
[----:B------:R-:W-:Y:S01]  /*47f0*/  ISETP.NE.AND P0, PT, R17, RZ, PT ;  /* 0x000000ff1100720c */ /* 0x000fe20003f05270 */
[----:B------:R-:W-:-:S12]  /*4800*/  UISETP.GT.U32.AND UP0, UPT, UR38, 0x1, UPT ;  /* 0x000000012600788c */ /* 0x000fd8000bf04070 */
[----:B------:R-:W-:-:S04]  /*4810*/  @P0 VIADD R0, R0, UR37 ;  /* 0x0000002500000c36 */ /* 0x000fc80008000000 */
[----:B------:R-:W-:-:S05]  /*4820*/  @P0 IMAD.WIDE.U32 R4, R0, -0x33333333, RZ ;  /* 0xcccccccd00040825 */ /* 0x000fca00078e00ff */
[----:B------:R-:W-:-:S05]  /*4830*/  @P0 SHF.R.U32.HI R5, RZ, 0x2, R5 ;  /* 0x00000002ff050819 */ /* 0x000fca0000011605 */
[----:B------:R-:W-:-:S05]  /*4840*/  @P0 IMAD R0, R5, -0x5, R0 ;  /* 0xfffffffb05000824 */ /* 0x000fca00078e0200 */
[----:B------:R-:W-:-:S05]  /*4850*/  @P0 LEA R0, R0, UR40, 0x3 ;  /* 0x0000002800000c11 */ /* 0x000fca000f8e18ff */
[----:B------:R-:W-:-:S05]  /*4860*/  @P0 VIADD R0, R0, 0x28 ;  /* 0x0000002800000836 */ /* 0x000fca0000000000 */
[----:B--2---:R-:W-:-:S04]  /*4870*/  @P0 PRMT R0, R3, 0x654, R0 ;  /* 0x0000065403000816 */ /* 0x004fc80000000000 */
[----:B------:R0:W-:Y:S01]  /*4880*/  @P0 SYNCS.ARRIVE.TRANS64.RED.A1T0 RZ, [R0+URZ], RZ ;  /* 0x000000ff00ff09a7 */ /* 0x0001e2000810043f */
[----:B------:R-:W-:-:S13]  /*4890*/  PLOP3.LUT P0, PT, PT, PT, UP0, 0x80, 0x0 ;  /* 0x000000000000781c */ /* 0x000fda0003f0f008 */
[----:B0-----:R-:W-:Y:S05]  /*48a0*/  @P0 BRA `(.L_x_30) ;  /* 0x0000000000040947 */ /* 0x001fea0003800000 */
[----:B------:R-:W-:Y:S01]  /*48b0*/  BPT.TRAP 0x1 ;  /* 0x000000040000795c */ /* 0x000fe20000300000 */
.L_x_30:
[----:B------:R-:W0:Y:S01]  /*48c0*/  S2R R6, SR_TID.X ;  /* 0x0000000000067919 */ /* 0x000e220000002100 */
[----:B------:R-:W-:Y:S02]  /*48d0*/  UIMAD UR42, UR42, 0x70, URZ ;  /* 0x000000702a2a78a4 */ /* 0x000fe4000f8e023f */
[----:B------:R-:W-:Y:S01]  /*48e0*/  USHF.R.S32.HI UR10, URZ, 0x1f, UR41 ;  /* 0x0000001f3f0a7899 */ /* 0x000fe20008011429 */
[----:B------:R-:W-:Y:S01]  /*48f0*/  ULDC.64 UR8, c[0x0][0x5d0] ;  /* 0x0001740000087ab9 */ /* 0x000fe20000000a00 */
[----:B------:R-:W-:Y:S02]  /*4900*/  UIMAD.WIDE UR6, UR43, 0x200, URZ ;  /* 0x000002002b0678a5 */ /* 0x000fe4000f8e023f */
[----:B------:R-:W-:Y:S01]  /*4910*/  IMAD.U32 R237, RZ, RZ, UR42 ;  /* 0x0000002affed7e24 */ /* 0x000fe2000f8e00ff */
[----:B------:R-:W-:Y:S02]  /*4920*/  UIMAD UR4, UR10, UR8, URZ ;  /* 0x000000080a0472a4 */ /* 0x000fe4000f8e023f */
[----:B------:R-:W-:Y:S01]  /*4930*/  IMAD.U32 R9, RZ, RZ, UR8 ;  /* 0x00000008ff097e24 */ /* 0x000fe2000f8e00ff */
[----:B------:R-:W-:-:S02]  /*4940*/  USHF.L.U32 UR43, UR43, 0x9, URZ ;  /* 0x000000092b2b7899 */ /* 0x000fc4000800063f */
[----:B------:R-:W-:Y:S01]  /*4950*/  UIMAD UR4, UR41, UR9, UR4 ;  /* 0x00000009290472a4 */ /* 0x000fe2000f8e0204 */
[----:B------:R-:W-:Y:S01]  /*4960*/  ULDC UR8, c[0x0][0x284] ;  /* 0x0000a10000087ab9 */ /* 0x000fe20000000800 */
[----:B------:R-:W-:Y:S02]  /*4970*/  UIADD3 UR37, UR39, UR37, URZ ;  /* 0x0000002527257290 */ /* 0x000fe4000fffe03f */
[----:B------:R-:W-:Y:S02]  /*4980*/  UISETP.GE.U32.AND UP2, UPT, UR39, 0x5, UPT ;  /* 0x000000052700788c */ /* 0x000fe4000bf46070 */
[----:B------:R-:W-:-:S04]  /*4990*/  UISETP.GT.U32.AND UP1, UPT, UR37, 0x4, UPT ;  /* 0x000000042500788c */ /* 0x000fc8000bf24070 */
[----:B------:R-:W-:Y:S01]  /*49a0*/  UISETP.LT.U32.AND UP1, UPT, UR39, 0x5, UP1 ;  /* 0x000000052700788c */ /* 0x000fe20008f21070 */
[----:B0-----:R-:W-:Y:S01]  /*49b0*/  IMAD.SHL.U32 R236, R6, 0x2, RZ ;  /* 0x0000000206ec7824 */ /* 0x001fe200078e00ff */
[--C-:B------:R-:W-:Y:S02]  /*49c0*/  SHF.R.U32.HI R3, RZ, 0x7, R6.reuse ;  /* 0x00000007ff037819 */ /* 0x100fe40000011606 */
[----:B------:R-:W-:Y:S02]  /*49d0*/  SHF.R.U32.HI R7, RZ, 0x2, R6 ;  /* 0x00000002ff077819 */ /* 0x000fe40000011606 */
[----:B------:R-:W-:Y:S02]  /*49e0*/  LOP3.LUT R236, R237, 0x6, R236, 0xf8, !PT ;  /* 0x00000006edec7812 */ /* 0x000fe400078ef8ec */
[----:B------:R-:W-:Y:S02]  /*49f0*/  LOP3.LUT R3, R3, 0x1, RZ, 0xc0, !PT ;  /* 0x0000000103037812 */ /* 0x000fe400078ec0ff */
[----:B------:R-:W-:-:S02]  /*4a00*/  SHF.R.S32.HI R237, RZ, 0x1f, R236 ;  /* 0x0000001fffed7819 */ /* 0x000fc400000114ec */
[----:B------:R-:W-:Y:S01]  /*4a10*/  LOP3.LUT R0, R6, 0x60, RZ, 0xc0, !PT ;  /* 0x0000006006007812 */ /* 0x000fe200078ec0ff */
[----:B------:R-:W-:Y:S01]  /*4a20*/  IMAD.SHL.U32 R4, R3, 0x40, RZ ;  /* 0x0000004003047824 */ /* 0x000fe200078e00ff */
[----:B------:R-:W-:Y:S01]  /*4a30*/  LOP3.LUT R7, R7, 0x7, RZ, 0xc0, !PT ;  /* 0x0000000707077812 */ /* 0x000fe200078ec0ff */
[----:B------:R-:W-:Y:S01]  /*4a40*/  IMAD.WIDE.U32 R8, R9, UR41, R236 ;  /* 0x0000002909087c25 */ /* 0x000fe2000f8e00ec */
[----:B------:R-:W-:Y:S02]  /*4a50*/  SHF.R.U32.HI R0, RZ, 0x1, R0 ;  /* 0x00000001ff007819 */ /* 0x000fe40000011600 */
[--C-:B------:R-:W-:Y:S01]  /*4a60*/  LOP3.LUT R5, R4, 0x40, R7.reuse, 0xe2, !PT ;  /* 0x0000004004057812 */ /* 0x100fe200078ee207 */
[----:B------:R-:W-:Y:S01]  /*4a70*/  VIADD R9, R9, UR4 ;  /* 0x0000000409097c36 */ /* 0x000fe20008000000 */
[----:B------:R-:W-:Y:S01]  /*4a80*/  IADD3 R4, RZ, -R0, -R7 ;  /* 0x80000000ff047210 */ /* 0x000fe20007ffe807 */
[----:B------:R-:W-:Y:S01]  /*4a90*/  ULDC UR4, c[0x0][0x288] ;  /* 0x0000a20000047ab9 */ /* 0x000fe20000000800 */
[----:B------:R-:W-:Y:S01]  /*4aa0*/  LOP3.LUT R13, R5, UR6, R0, 0xfe, !PT ;  /* 0x00000006050d7c12 */ /* 0x000fe2000f8efe00 */
[----:B------:R-:W-:Y:S01]  /*4ab0*/  UISETP.GE.AND UP0, UPT, UR42, UR4, UPT ;  /* 0x000000042a00728c */ /* 0x000fe2000bf06270 */
[----:B------:R-:W-:-:S02]  /*4ac0*/  IMAD.U32 R0, RZ, RZ, UR8 ;  /* 0x00000008ff007e24 */ /* 0x000fc4000f8e00ff */
[----:B------:R-:W-:Y:S01]  /*4ad0*/  IMAD R3, R3, -0x40, R4 ;  /* 0xffffffc003037824 */ /* 0x000fe200078e0204 */
[----:B------:R-:W-:Y:S01]  /*4ae0*/  UISETP.GE.OR UP0, UPT, UR43, UR8, UP0 ;  /* 0x000000082b00728c */ /* 0x000fe20008706670 */
[----:B------:R0:W-:Y:S01]  /*4af0*/  STL [R1+0x60], R13 ;  /* 0x0000600d01007387 */ /* 0x0001e20000100800 */
[----:B------:R-:W-:Y:S01]  /*4b00*/  IMAD.MOV.U32 R4, RZ, RZ, -0x2 ;  /* 0xfffffffeff047424 */ /* 0x000fe200078e00ff */
[----:B------:R-:W-:Y:S01]  /*4b10*/  USEL UR8, URZ, 0x1, !UP1 ;  /* 0x000000013f087887 */ /* 0x000fe2000c800000 */
[----:B------:R-:W-:Y:S01]  /*4b20*/  IADD3 R3, R0, -UR43, R3 ;  /* 0x8000002b00037c10 */ /* 0x000fe2000fffe003 */
[----:B------:R-:W-:Y:S01]  /*4b30*/  UMOV UR43, 0xffffffff ;  /* 0xffffffff002b7882 */ /* 0x000fe20000000000 */
[----:B------:R-:W-:Y:S01]  /*4b40*/  LOP3.LUT R0, R6, 0x3, RZ, 0xc0, !PT ;  /* 0x0000000306007812 */ /* 0x000fe200078ec0ff */
[----:B------:R-:W-:Y:S01]  /*4b50*/  ULOP3.LUT UR36, UR36, UR8, URZ, 0x3c, !UPT ;  /* 0x0000000824247292 */ /* 0x000fe2000f8e3c3f */
[----:B------:R-:W-:-:S03]  /*4b60*/  PLOP3.LUT P0, PT, PT, PT, UP0, 0x80, 0x0 ;  /* 0x000000000000781c */ /* 0x000fc60003f0f008 */
[----:B------:R-:W-:Y:S01]  /*4b70*/  IMAD R0, R0, R4, UR4 ;  /* 0x0000000400007e24 */ /* 0x000fe2000f8e0204 */
[----:B------:R-:W-:-:S03]  /*4b80*/  UIMAD.WIDE.U32 UR4, UR37, -0x33333333, URZ ;  /* 0xcccccccd250478a5 */ /* 0x000fc6000f8e003f */
[----:B------:R-:W-:Y:S01]  /*4b90*/  VIADD R0, R0, -UR42 ;  /* 0x8000002a00007c36 */ /* 0x000fe20008000000 */
[----:B------:R-:W-:-:S04]  /*4ba0*/  USHF.R.U32.HI UR4, URZ, 0x2, UR5 ;  /* 0x000000023f047899 */ /* 0x000fc80008011605 */
[----:B------:R-:W-:Y:S02]  /*4bb0*/  UIMAD UR37, UR4, -0x5, UR37 ;  /* 0xfffffffb042578a4 */ /* 0x000fe4000f8e0225 */
[----:B------:R-:W-:Y:S01]  /*4bc0*/  @UP2 ULOP3.LUT UR36, UR36, 0x1, UR4, 0x78, !UPT ;  /* 0x0000000124242892 */ /* 0x000fe2000f8e7804 */
[----:B0-----:R-:W-:Y:S11]  /*4bd0*/  @P0 BRA `(.L_x_32) ;  /* 0x000000ec00a00947 */ /* 0x001ff60003800000 */
[----:B-----5:R-:W-:Y:S01]  /*4be0*/  FSETP.NEU.AND P2, PT, R16, RZ, PT ;  /* 0x000000ff1000720b */ /* 0x020fe20003f4d000 */
[----:B------:R-:W-:Y:S01]  /*4bf0*/  ULDC.64 UR8, c[0x0][0x5c8] ;  /* 0x0001720000087ab9 */ /* 0x000fe20000000a00 */
[----:B------:R-:W-:Y:S01]  /*4c00*/  ISETP.GT.AND P0, PT, R0, RZ, PT ;  /* 0x000000ff0000720c */ /* 0x000fe20003f04270 */
[----:B------:R-:W-:Y:S01]  /*4c10*/  UIMAD UR4, UR7, UR8, URZ ;  /* 0x00000008070472a4 */ /* 0x000fe2000f8e023f */
[----:B------:R-:W-:Y:S01]  /*4c20*/  IMAD.U32 R12, RZ, RZ, UR9 ;  /* 0x00000009ff0c7e24 */ /* 0x000fe2000f8e00ff */
[----:B------:R-:W-:Y:S01]  /*4c30*/  BSSY B0, `(.L_x_32) ;  /* 0x0000ee2000007945 */ /* 0x000fe20003800000 */
[----:B------:R-:W-:Y:S01]  /*4c40*/  IMAD.WIDE.U32 R8, R13, UR8, R8 ;  /* 0x000000080d087c25 */ /* 0x000fe2000f8e0008 */
[----:B------:R-:W-:-:S03]  /*4c50*/  ISETP.GT.AND P1, PT, R3, RZ, P0 ;  /* 0x000000ff0300720c */ /* 0x000fc60000724270 */
[----:B------:R-:W-:-:S04]  /*4c60*/  IMAD R12, R13, R12, UR4 ;  /* 0x000000040d0c7e24 */ /* 0x000fc8000f8e020c */
[----:B------:R-:W-:Y:S01]  /*4c70*/  IMAD.IADD R12, R9, 0x1, R12 ;  /* 0x00000001090c7824 */ /* 0x000fe200078e020c */
[----:B------:R-:W-:Y:S06]  /*4c80*/  @!P2 BRA `(.L_x_33) ;  /* 0x000000ac00e0a947 */ /* 0x000fec0003800000 */
[----:B------:R-:W0:Y:S01]  /*4c90*/  LDC.64 R4, c[0x0][0x5b0] ;  /* 0x00016c00ff047b82 */ /* 0x000e220000000a00 */
[----:B------:R-:W2:Y:S07]  /*4ca0*/  LDL.LU R10, [R1+0x20] ;  /* 0x00002000010a7983 */ /* 0x000eae0000300800 */
[----:B------:R-:W1:Y:S08]  /*4cb0*/  LDC.64 R6, c[0x0][0x5b8] ;  /* 0x00016e00ff067b82 */ /* 0x000e700000000a00 */
[----:B------:R-:W3:Y:S01]  /*4cc0*/  LDC.64 R20, c[0x0][0x5a8] ;  /* 0x00016a00ff147b82 */ /* 0x000ee20000000a00 */
[----:B0-----:R-:W-:Y:S01]  /*4cd0*/  IMAD.MOV.U32 R11, RZ, RZ, R4 ;  /* 0x000000ffff0b7224 */ /* 0x001fe200078e0004 */
[----:B------:R0:W-:Y:S01]  /*4ce0*/  STL.64 [R1+0x40], R4 ;  /* 0x0000400401007387 */ /* 0x0001e20000100a00 */
[----:B------:R-:W-:-:S03]  /*4cf0*/  IMAD.MOV.U32 R23, RZ, RZ, R5 ;  /* 0x000000ffff177224 */ /* 0x000fc600078e0005 */
[----:B------:R-:W-:Y:S01]  /*4d00*/  R2UR UR4, R11 ;  /* 0x000000000b0472ca */ /* 0x000fe200000e0000 */
[----:B-1----:R-:W-:Y:S01]  /*4d10*/  IMAD.MOV.U32 R18, RZ, RZ, R6 ;  /* 0x000000ffff127224 */ /* 0x002fe200078e0006 */
[----:B------:R1:W-:Y:S01]  /*4d20*/  STL [R1+0x58], R6 ;  /* 0x0000580601007387 */ /* 0x0003e20000100800 */
[----:B0-----:R-:W-:Y:S02]  /*4d30*/  IMAD.MOV.U32 R5, RZ, RZ, R7 ;  /* 0x000000ffff057224 */ /* 0x001fe400078e0007 */
[----:B------:R-:W-:-:S08]  /*4d40*/  IMAD R4, R18, UR10, RZ ;  /* 0x0000000a12047c24 */ /* 0x000fd0000f8e02ff */
[----:B------:R-:W-:Y:S01]  /*4d50*/  UIMAD UR4, UR7, UR4, URZ ;  /* 0x00000004070472a4 */ /* 0x000fe2000f8e023f */
[----:B------:R-:W-:Y:S02]  /*4d60*/  IMAD R22, R5, UR41, R4 ;  /* 0x0000002905167c24 */ /* 0x000fe4000f8e0204 */
[----:B-1----:R-:W-:-:S03]  /*4d70*/  IMAD.WIDE.U32 R6, R18, UR41, R236 ;  /* 0x0000002912067c25 */ /* 0x002fc6000f8e00ec */
[----:B------:R-:W-:Y:S01]  /*4d80*/  STL [R1+0x5c], R22 ;  /* 0x00005c1601007387 */ /* 0x000fe20000100800 */
[----:B------:R-:W-:Y:S02]  /*4d90*/  IMAD.IADD R233, R7, 0x1, R22 ;  /* 0x0000000107e97824 */ /* 0x000fe400078e0216 */
[----:B------:R-:W-:Y:S01]  /*4da0*/  IMAD.MOV.U32 R232, RZ, RZ, R6 ;  /* 0x000000ffffe87224 */ /* 0x000fe200078e0006 */
[----:B------:R3:W-:Y:S01]  /*4db0*/  STL.64 [R1+0x50], R6 ;  /* 0x0000500601007387 */ /* 0x0007e20000100a00 */
[C---:B------:R-:W-:Y:S01]  /*4dc0*/  IMAD R15, R13.reuse, R23, UR4 ;  /* 0x000000040d0f7e24 */ /* 0x040fe2000f8e0217 */
[----:B------:R-:W-:Y:S01]  /*4dd0*/  ULDC.64 UR4, c[0x0][0x5c0] ;  /* 0x0001700000047ab9 */ /* 0x000fe20000000a00 */
[----:B------:R-:W-:Y:S01]  /*4de0*/  IMAD.WIDE.U32 R4, R13, R11, R232 ;  /* 0x0000000b0d047225 */ /* 0x000fe200078e00e8 */
[----:B------:R0:W-:Y:S03]  /*4df0*/  STL.64 [R1+0x48], R232 ;  /* 0x000048e801007387 */ /* 0x0001e60000100a00 */
[----:B------:R-:W-:Y:S01]  /*4e00*/  IMAD.IADD R5, R5, 0x1, R15 ;  /* 0x0000000105057824 */ /* 0x000fe200078e020f */
[----:B------:R0:W-:Y:S01]  /*4e10*/  STL [R1+0x68], R15 ;  /* 0x0000680f01007387 */ /* 0x0001e20000100800 */
[----:B---3--:R-:W-:-:S04]  /*4e20*/  LEA R6, P2, R4, R20, 0x1 ;  /* 0x0000001404067211 */ /* 0x008fc800078408ff */
[----:B------:R-:W-:-:S05]  /*4e30*/  LEA.HI.X R7, R4, R21, R5, 0x1, P2 ;  /* 0x0000001504077211 */ /* 0x000fca00010f0c05 */
[----:B------:R1:W3:Y:S01]  /*4e40*/  @P1 LDG.E.LTC128B.U16 R14, desc[UR50][R6.64] ;  /* 0x00000032060e1981 */ /* 0x0002e2000c1e1520 */
[----:B------:R-:W-:-:S04]  /*4e50*/  IMAD.WIDE.U32 R4, R13, R11, R236 ;  /* 0x0000000b0d047225 */ /* 0x000fc800078e00ec */
[----:B------:R-:W-:Y:S01]  /*4e60*/  IMAD.IADD R5, R15, 0x1, R5 ;  /* 0x000000010f057824 */ /* 0x000fe200078e0205 */
[----:B-1----:R-:W-:Y:S01]  /*4e70*/  LEA R6, P2, R8, UR4, 0x1 ;  /* 0x0000000408067c11 */ /* 0x002fe2000f8408ff */
[----:B---3--:R-:W-:-:S04]  /*4e80*/  IMAD.U32 R7, R14, 0x10000, RZ ;  /* 0x000100000e077824 */ /* 0x008fc800078e00ff */
[----:B------:R-:W-:-:S04]  /*4e90*/  FMUL R7, R7, R16 ;  /* 0x0000001007077220 */ /* 0x000fc80000400000 */
[----:B--2---:R-:W-:Y:S01]  /*4ea0*/  FFMA R9, R10, R2, R7 ;  /* 0x000000020a097223 */ /* 0x004fe20000000007 */
[----:B------:R-:W-:Y:S01]  /*4eb0*/  LEA.HI.X R7, R8, UR5, R12, 0x1, P2 ;  /* 0x0000000508077c11 */ /* 0x000fe200090f0c0c */
[----:B------:R-:W-:Y:S01]  /*4ec0*/  IMAD.WIDE.U32 R10, R18, UR41, R4 ;  /* 0x00000029120a7c25 */ /* 0x000fe2000f8e0004 */
[----:B------:R-:W2:Y:S01]  /*4ed0*/  LDL R12, [R1+0x40] ;  /* 0x00004000010c7983 */ /* 0x000ea20000100800 */
[----:B------:R-:W-:Y:S01]  /*4ee0*/  ISETP.GT.AND P3, PT, R0, 0x1, PT ;  /* 0x000000010000780c */ /* 0x000fe20003f64270 */
[----:B------:R-:W-:Y:S01]  /*4ef0*/  BSSY B1, `(.L_x_34) ;  /* 0x000000c000017945 */ /* 0x000fe20003800000 */
[----:B------:R-:W-:Y:S01]  /*4f00*/  F2FP.BF16.F32.PACK_AB R5, RZ, R9 ;  /* 0x00000009ff05723e */ /* 0x000fe200000010ff */
[----:B------:R-:W-:Y:S01]  /*4f10*/  IMAD.IADD R8, R22, 0x1, R11 ;  /* 0x0000000116087824 */ /* 0x000fe200078e020b */
[----:B------:R-:W-:Y:S02]  /*4f20*/  ISETP.GT.AND P2, PT, R3, RZ, P3 ;  /* 0x000000ff0300720c */ /* 0x000fe40001f44270 */
[----:B------:R-:W-:-:S02]  /*4f30*/  PRMT R9, R5, 0x7610, R9 ;  /* 0x0000761005097816 */ /* 0x000fc40000000009 */
[----:B------:R-:W-:-:S03]  /*4f40*/  LEA R4, P4, R10, R20, 0x1 ;  /* 0x000000140a047211 */ /* 0x000fc600078808ff */
[----:B------:R0:W-:Y:S01]  /*4f50*/  @P1 STG.E.U16 desc[UR50][R6.64], R9 ;  /* 0x0000000906001986 */ /* 0x0001e2000c101532 */
[----:B------:R-:W-:Y:S02]  /*4f60*/  LEA.HI.X R5, R10, R21, R8, 0x1, P4 ;  /* 0x000000150a057211 */ /* 0x000fe400020f0c08 */
[C---:B--2---:R-:W-:Y:S01]  /*4f70*/  SHF.L.U64.HI R235, R12.reuse, 0x3, R23 ;  /* 0x000000030ceb7819 */ /* 0x044fe20000010217 */
[----:B------:R-:W-:Y:S02]  /*4f80*/  IMAD.SHL.U32 R234, R12, 0x8, RZ ;  /* 0x000000080cea7824 */ /* 0x000fe400078e00ff */
[----:B0-----:R-:W-:Y:S05]  /*4f90*/  @!P2 BRA `(.L_x_35) ;  /* 0x000000000004a947 */ /* 0x001fea0003800000 */
[----:B------:R0:W5:Y:S02]  /*4fa0*/  LDG.E.LTC128B.U16 R14, desc[UR50][R4.64+0x2] ;  /* 0x00000232040e7981 */ /* 0x000164000c1e1520 */
.L_x_35:
[----:B------:R-:W-:Y:S05]  /*4fb0*/  BSYNC B1 ;  /* 0x0000000000017941 */ /* 0x000fea0003800000 */
.L_x_34:
[----:B------:R0:W-:Y:S04]  /*4fc0*/  STL.64 [R1+0x88], R4 ;  /* 0x0000880401007387 */ /* 0x0001e80000100a00 */
[----:B------:R-:W2:Y:S04]  /*4fd0*/  LDL R10, [R1+0x24] ;  /* 0x00002400010a7983 */ /* 0x000ea80000100800 */
[----:B0-----:R-:W3:Y:S01]  /*4fe0*/  LDL.64 R4, [R1+0x50] ;  /* 0x0000500001047983 */ /* 0x001ee20000100a00 */
[----:B------:R-:W-:-:S04]  /*4ff0*/  IMAD.WIDE.U32 R12, R13, R12, R234 ;  /* 0x0000000c0d0c7225 */ /* 0x000fc800078e00ea */
[----:B-----5:R-:W-:Y:S01]  /*5000*/  IMAD.U32 R8, R14, 0x10000, RZ ;  /* 0x000100000e087824 */ /* 0x020fe200078e00ff */
[----:B------:R-:W-:Y:S01]  /*5010*/  ISETP.GT.AND P1, PT, R3, 0x8, P0 ;  /* 0x000000080300780c */ /* 0x000fe20000724270 */
[----:B------:R-:W-:Y:S01]  /*5020*/  IMAD.IADD R15, R15, 0x1, R13 ;  /* 0x000000010f0f7824 */ /* 0x000fe200078e020d */
[----:B------:R-:W4:Y:S01]  /*5030*/  LDL.LU R19, [R1+0x28] ;  /* 0x0000280001137983 */ /* 0x000f220000300800 */
[----:B------:R-:W-:-:S04]  /*5040*/  FMUL R8, R8, R16 ;  /* 0x0000001008087220 */ /* 0x000fc80000400000 */
[----:B--2---:R-:W-:Y:S01]  /*5050*/  FFMA R10, R10, R2, R8 ;  /* 0x000000020a0a7223 */ /* 0x004fe20000000008 */
[----:B---3--:R-:W-:-:S04]  /*5060*/  IADD3 R9, P4, R4, R12, RZ ;  /* 0x0000000c04097210 */ /* 0x008fc80007f9e0ff */
[----:B------:R-:W-:Y:S01]  /*5070*/  F2FP.BF16.F32.PACK_AB R10, RZ, R10 ;  /* 0x0000000aff0a723e */ /* 0x000fe200000010ff */
[----:B------:R-:W5:Y:S01]  /*5080*/  LDL.LU.64 R4, [R1+0x88] ;  /* 0x0000880001047983 */ /* 0x000f620000300a00 */
[----:B------:R-:W-:Y:S01]  /*5090*/  IMAD.X R11, R15, 0x1, R233, P4 ;  /* 0x000000010f0b7824 */ /* 0x000fe200020e06e9 */
[----:B------:R-:W-:-:S04]  /*50a0*/  LEA R8, P4, R9, R20, 0x1 ;  /* 0x0000001409087211 */ /* 0x000fc800078808ff */
[----:B------:R-:W-:Y:S01]  /*50b0*/  LEA.HI.X R9, R9, R21, R11, 0x1, P4 ;  /* 0x0000001509097211 */ /* 0x000fe200020f0c0b */
[----:B------:R0:W-:Y:S04]  /*50c0*/  @P2 STG.E.U16 desc[UR50][R6.64+0x2], R10 ;  /* 0x0000020a06002986 */ /* 0x0001e8000c101532 */
[----:B------:R1:W2:Y:S01]  /*50d0*/  @P1 LDG.E.LTC128B.U16 R14, desc[UR50][R8.64] ;  /* 0x00000032080e1981 */ /* 0x0002a2000c1e1520 */
[----:B0-----:R-:W-:-:S05]  /*50e0*/  IADD3 R10, P2, R236, R12, RZ ;  /* 0x0000000cec0a7210 */ /* 0x001fca0007f5e0ff */
[----:B------:R-:W-:Y:S02]  /*50f0*/  IMAD.X R11, R237, 0x1, R15, P2 ;  /* 0x00000001ed0b7824 */ /* 0x000fe400010e060f */
[----:B------:R-:W-:-:S04]  /*5100*/  IMAD.WIDE.U32 R10, R18, UR41, R10 ;  /* 0x00000029120a7c25 */ /* 0x000fc8000f8e000a */
[----:B-1----:R-:W-:Y:S01]  /*5110*/  IMAD.IADD R9, R22, 0x1, R11 ;  /* 0x0000000116097824 */ /* 0x002fe200078e020b */
[----:B------:R-:W-:Y:S01]  /*5120*/  ISETP.GT.AND P5, PT, R3, 0x8, P3 ;  /* 0x000000080300780c */ /* 0x000fe20001fa4270 */
[----:B------:R-:W-:Y:S01]  /*5130*/  BSSY B1, `(.L_x_36) ;  /* 0x0000013000017945 */ /* 0x000fe20003800000 */
[----:B--2---:R-:W-:-:S04]  /*5140*/  IMAD.U32 R8, R14, 0x10000, RZ ;  /* 0x000100000e087824 */ /* 0x004fc800078e00ff */
[----:B------:R-:W-:Y:S01]  /*5150*/  FMUL R18, R8, R16 ;  /* 0x0000001008127220 */ /* 0x000fe20000400000 */
[----:B------:R-:W-:-:S04]  /*5160*/  LEA R8, P2, R10, R20, 0x1 ;  /* 0x000000140a087211 */ /* 0x000fc800078408ff */
[----:B------:R-:W-:Y:S01]  /*5170*/  LEA.HI.X R9, R10, R21, R9, 0x1, P2 ;  /* 0x000000150a097211 */ /* 0x000fe200010f0c09 */
[----:B------:R-:W-:Y:S02]  /*5180*/  IMAD.U32 R10, RZ, RZ, UR8 ;  /* 0x00000008ff0a7e24 */ /* 0x000fe4000f8e00ff */
[----:B----4-:R-:W-:Y:S01]  /*5190*/  FFMA R11, R19, R2, R18 ;  /* 0x00000002130b7223 */ /* 0x010fe20000000012 */
[----:B------:R-:W-:Y:S02]  /*51a0*/  IMAD.U32 R19, RZ, RZ, UR8 ;  /* 0x00000008ff137e24 */ /* 0x000fe4000f8e00ff */
[----:B------:R-:W-:Y:S02]  /*51b0*/  IMAD.U32 R18, RZ, RZ, UR9 ;  /* 0x00000009ff127e24 */ /* 0x000fe4000f8e00ff */
[----:B------:R-:W-:Y:S01]  /*51c0*/  IMAD.SHL.U32 R232, R10, 0x10, RZ ;  /* 0x000000100ae87824 */ /* 0x000fe200078e00ff */
[----:B------:R-:W-:Y:S02]  /*51d0*/  F2FP.BF16.F32.PACK_AB R11, RZ, R11 ;  /* 0x0000000bff0b723e */ /* 0x000fe400000010ff */
[----:B------:R-:W-:-:S02]  /*51e0*/  SHF.L.U64.HI R22, R19, 0x4, R18 ;  /* 0x0000000413167819 */ /* 0x000fc40000010212 */
[----:B------:R-:W-:Y:S02]  /*51f0*/  IADD3 R10, P2, R232, R6, RZ ;  /* 0x00000006e80a7210 */ /* 0x000fe40007f5e0ff */
[----:B------:R-:W-:-:S03]  /*5200*/  PRMT R18, R11, 0x7610, R18 ;  /* 0x000076100b127816 */ /* 0x000fc60000000012 */
[----:B------:R-:W-:Y:S01]  /*5210*/  IMAD.X R11, R22, 0x1, R7, P2 ;  /* 0x00000001160b7824 */ /* 0x000fe200010e0607 */
[----:B------:R0:W-:Y:S04]  /*5220*/  STL [R1+0x20], R22 ;  /* 0x0000201601007387 */ /* 0x0001e80000100800 */
[----:B------:R0:W-:Y:S01]  /*5230*/  @P1 STG.E.U16 desc[UR50][R10.64], R18 ;  /* 0x000000120a001986 */ /* 0x0001e2000c101532 */
[----:B------:R-:W-:Y:S05]  /*5240*/  @!P5 BRA `(.L_x_37) ;  /* 0x000000000004d947 */ /* 0x000fea0003800000 */
[----:B------:R1:W5:Y:S02]  /*5250*/  LDG.E.LTC128B.U16 R14, desc[UR50][R8.64+0x2] ;  /* 0x00000232080e7981 */ /* 0x000364000c1e1520 */
.L_x_37:
[----:B------:R-:W-:Y:S05]  /*5260*/  BSYNC B1 ;  /* 0x0000000000017941 */ /* 0x000fea0003800000 */
.L_x_36:
[----:B------:R-:W2:Y:S01]  /*5270*/  LDL.LU R19, [R1+0x2c] ;  /* 0x00002c0001137983 */ /* 0x000ea20000300800 */
[----:B0----5:R-:W-:Y:S01]  /*5280*/  IMAD.U32 R18, R14, 0x10000, RZ ;  /* 0x000100000e127824 */ /* 0x021fe200078e00ff */
[----:B------:R-:W-:Y:S01]  /*5290*/  ISETP.GT.AND P2, PT, R0, 0x8, PT ;  /* 0x000000080000780c */ /* 0x000fe20003f44270 */
[----:B------:R-:W-:Y:S02]  /*52a0*/  BSSY B1, `(.L_x_38) ;  /* 0x0000008000017945 */ /* 0x000fe40003800000 */
[----:B------:R-:W-:Y:S01]  /*52b0*/  FMUL R18, R18, R16 ;  /* 0x0000001012127220 */ /* 0x000fe20000400000 */
[----:B------:R-:W-:-:S03]  /*52c0*/  ISETP.GT.AND P4, PT, R3, RZ, P2 ;  /* 0x000000ff0300720c */ /* 0x000fc60001784270 */
[----:B--2---:R-:W-:-:S05]  /*52d0*/  FFMA R18, R19, R2, R18 ;  /* 0x0000000213127223 */ /* 0x004fca0000000012 */
[----:B------:R-:W-:-:S05]  /*52e0*/  F2FP.BF16.F32.PACK_AB R18, RZ, R18 ;  /* 0x00000012ff12723e */ /* 0x000fca00000010ff */
[----:B------:R0:W-:Y:S01]  /*52f0*/  @P5 STG.E.U16 desc[UR50][R10.64+0x2], R18 ;  /* 0x000002120a005986 */ /* 0x0001e2000c101532 */
[----:B------:R-:W-:Y:S05]  /*5300*/  @!P4 BRA `(.L_x_39) ;  /* 0x000000000004c947 */ /* 0x000fea0003800000 */
[----:B------:R2:W5:Y:S02]  /*5310*/  LDG.E.LTC128B.U16 R14, desc[UR50][R4.64+0x10] ;  /* 0x00001032040e7981 */ /* 0x000564000c1e1520 */
.L_x_39:
[----:B------:R-:W-:Y:S05]  /*5320*/  BSYNC B1 ;  /* 0x0000000000017941 */ /* 0x000fea0003800000 */
.L_x_38:
[----:B------:R-:W3:Y:S01]  /*5330*/  LDL.LU R19, [R1+0x30] ;  /* 0x0000300001137983 */ /* 0x000ee20000300800 */
[----:B0----5:R-:W-:Y:S01]  /*5340*/  IMAD.U32 R18, R14, 0x10000, RZ ;  /* 0x000100000e127824 */ /* 0x021fe200078e00ff */
[----:B------:R-:W-:Y:S01]  /*5350*/  ISETP.GT.AND P1, PT, R0, 0x9, PT ;  /* 0x000000090000780c */ /* 0x000fe20003f24270 */
[----:B------:R-:W-:Y:S02]  /*5360*/  BSSY B1, `(.L_x_40) ;  /* 0x0000008000017945 */ /* 0x000fe40003800000 */
[----:B------:R-:W-:Y:S01]  /*5370*/  FMUL R18, R18, R16 ;  /* 0x0000001012127220 */ /* 0x000fe20000400000 */
[----:B------:R-:W-:-:S03]  /*5380*/  ISETP.GT.AND P5, PT, R3, RZ, P1 ;  /* 0x000000ff0300720c */ /* 0x000fc60000fa4270 */
[----:B---3--:R-:W-:-:S05]  /*5390*/  FFMA R18, R19, R2, R18 ;  /* 0x0000000213127223 */ /* 0x008fca0000000012 */
[----:B------:R-:W-:-:S05]  /*53a0*/  F2FP.BF16.F32.PACK_AB R18, RZ, R18 ;  /* 0x00000012ff12723e */ /* 0x000fca00000010ff */
[----:B------:R0:W-:Y:S01]  /*53b0*/  @P4 STG.E.U16 desc[UR50][R6.64+0x10], R18 ;  /* 0x0000101206004986 */ /* 0x0001e2000c101532 */
[----:B------:R-:W-:Y:S05]  /*53c0*/  @!P5 BRA `(.L_x_41) ;  /* 0x000000000004d947 */ /* 0x000fea0003800000 */
[----:B------:R3:W5:Y:S02]  /*53d0*/  LDG.E.LTC128B.U16 R14, desc[UR50][R4.64+0x12] ;  /* 0x00001232040e7981 */ /* 0x000764000c1e1520 */
.L_x_41:
[----:B------:R-:W-:Y:S05]  /*53e0*/  BSYNC B1 ;  /* 0x0000000000017941 */ /* 0x000fea0003800000 */
.L_x_40:
[----:B------:R-:W4:Y:S01]  /*53f0*/  LDL.LU R19, [R1+0x34] ;  /* 0x0000340001137983 */ /* 0x000f220000300800 */
[----:B0----5:R-:W-:Y:S01]  /*5400*/  IMAD.U32 R18, R14, 0x10000, RZ ;  /* 0x000100000e127824 */ /* 0x021fe200078e00ff */
[----:B------:R-:W-:Y:S01]  /*5410*/  ISETP.GT.AND P4, PT, R3, 0x8, P2 ;  /* 0x000000080300780c */ /* 0x000fe20001784270 */
[----:B------:R-:W-:Y:S02]  /*5420*/  BSSY B1, `(.L_x_42) ;  /* 0x0000007000017945 */ /* 0x000fe40003800000 */
[----:B------:R-:W-:-:S04]  /*5430*/  FMUL R18, R18, R16 ;  /* 0x0000001012127220 */ /* 0x000fc80000400000 */
[----:B----4-:R-:W-:-:S05]  /*5440*/  FFMA R18, R19, R2, R18 ;  /* 0x0000000213127223 */ /* 0x010fca0000000012 */
[----:B------:R-:W-:-:S05]  /*5450*/  F2FP.BF16.F32.PACK_AB R18, RZ, R18 ;  /* 0x00000012ff12723e */ /* 0x000fca00000010ff */
[----:B------:R0:W-:Y:S01]  /*5460*/  @P5 STG.E.U16 desc[UR50][R6.64+0x12], R18 ;  /* 0x0000121206005986 */ /* 0x0001e2000c101532 */
[----:B------:R-:W-:Y:S05]  /*5470*/  @!P4 BRA `(.L_x_43) ;  /* 0x000000000004c947 */ /* 0x000fea0003800000 */
[----:B------:R4:W5:Y:S02]  /*5480*/  LDG.E.LTC128B.U16 R14, desc[UR50][R8.64+0x10] ;  /* 0x00001032080e7981 */ /* 0x000964000c1e1520 */
.L_x_43:
[----:B------:R-:W-:Y:S05]  /*5490*/  BSYNC B1 ;  /* 0x0000000000017941 */ /* 0x000fea0003800000 */
.L_x_42:
[----:B------:R-:W2:Y:S01]  /*54a0*/  LDL.LU R19, [R1+0x38] ;  /* 0x0000380001137983 */ /* 0x000ea20000300800 */
[----:B0----5:R-:W-:Y:S01]  /*54b0*/  IMAD.U32 R18, R14, 0x10000, RZ ;  /* 0x000100000e127824 */ /* 0x021fe200078e00ff */
[----:B------:R-:W-:Y:S01]  /*54c0*/  ISETP.GT.AND P5, PT, R3, 0x8, P1 ;  /* 0x000000080300780c */ /* 0x000fe20000fa4270 */
[----:B------:R-:W-:Y:S02]  /*54d0*/  BSSY B1, `(.L_x_44) ;  /* 0x0000007000017945 */ /* 0x000fe40003800000 */
[----:B------:R-:W-:-:S04]  /*54e0*/  FMUL R18, R18, R16 ;  /* 0x0000001012127220 */ /* 0x000fc80000400000 */
[----:B--2---:R-:W-:-:S05]  /*54f0*/  FFMA R18, R19, R2, R18 ;  /* 0x0000000213127223 */ /* 0x004fca0000000012 */
[----:B------:R-:W-:-:S05]  /*5500*/  F2FP.BF16.F32.PACK_AB R18, RZ, R18 ;  /* 0x00000012ff12723e */ /* 0x000fca00000010ff */
[----:B------:R0:W-:Y:S01]  /*5510*/  @P4 STG.E.U16 desc[UR50][R10.64+0x10], R18 ;  /* 0x000010120a004986 */ /* 0x0001e2000c101532 */
[----:B------:R-:W-:Y:S05]  /*5520*/  @!P5 BRA `(.L_x_45) ;  /* 0x000000000004d947 */ /* 0x000fea0003800000 */
[----:B------:R2:W5:Y:S02]  /*5530*/  LDG.E.LTC128B.U16 R14, desc[UR50][R8.64+0x12] ;  /* 0x00001232080e7981 */ /* 0x000564000c1e1520 */
.L_x_45:
[----:B------:R-:W-:Y:S05]  /*5540*/  BSYNC B1 ;  /* 0x0000000000017941 */ /* 0x000fea0003800000 */
.L_x_44:
[----:B------:R-:W3:Y:S04]  /*5550*/  LDL.LU R233, [R1+0x3c] ;  /* 0x00003c0001e97983 */ /* 0x000ee80000300800 */
[----:B------:R1:W-:Y:S04]  /*5560*/  STL.64 [R1+0xa0], R8 ;  /* 0x0000a00801007387 */ /* 0x0003e80000100a00 */
[----:B-12-4-:R-:W2:Y:S04]  /*5570*/  LDL.64 R8, [R1+0x48] ;  /* 0x0000480001087983 */ /* 0x016ea80000100a00 */
[----:B------:R-:W4:Y:S04]  /*5580*/  LDL.LU R19, [R1] ;  /* 0x0000000001137983 */ /* 0x000f280000300800 */
[----:B------:R-:W-:Y:S04]  /*5590*/  STL.64 [R1+0x98], R6 ;  /* 0x0000980601007387 */ /* 0x000fe80000100a00 */
[----:B------:R1:W-:Y:S04]  /*55a0*/  STL [R1+0x90], R0 ;  /* 0x0000900001007387 */ /* 0x0003e80000100800 */
[----:B-1----:R-:W2:Y:S01]  /*55b0*/  LDL R0, [R1+0x40] ;  /* 0x0000400001007983 */ /* 0x002ea20000100800 */
[----:B------:R-:W-:-:S02]  /*55c0*/  IMAD.MOV.U32 R13, RZ, RZ, R15 ;  /* 0x000000ffff0d7224 */ /* 0x000fc400078e000f */
[----:B0----5:R-:W-:Y:S01]  /*55d0*/  IMAD.U32 R18, R14, 0x10000, RZ ;  /* 0x000100000e127824 */ /* 0x021fe200078e00ff */
[----:B------:R2:W-:Y:S01]  /*55e0*/  STL.64 [R1+0x88], R4 ;  /* 0x0000880401007387 */ /* 0x0005e20000100a00 */
[----:B------:R-:W-:Y:S02]  /*55f0*/  IMAD R23, R23, 0x78, RZ ;  /* 0x0000007817177824 */ /* 0x000fe400078e02ff */
[----:B------:R-:W-:Y:S01]  /*5600*/  FMUL R18, R18, R16 ;  /* 0x0000001012127220 */ /* 0x000fe20000400000 */
[----:B------:R-:W-:-:S03]  /*5610*/  ISETP.GT.AND P4, PT, R3, 0x80, P0 ;  /* 0x000000800300780c */ /* 0x000fc60000784270 */
[----:B---3--:R-:W-:-:S05]  /*5620*/  FFMA R18, R233, R2, R18 ;  /* 0x00000002e9127223 */ /* 0x008fca0000000012 */
[----:B------:R-:W-:Y:S01]  /*5630*/  F2FP.BF16.F32.PACK_AB R18, RZ, R18 ;  /* 0x00000012ff12723e */ /* 0x000fe200000010ff */
[----:B--2---:R-:W-:Y:S02]  /*5640*/  IMAD.WIDE.U32 R4, R0, 0x78, R12 ;  /* 0x0000007800047825 */ /* 0x004fe400078e000c */
[----:B------:R-:W2:Y:S02]  /*5650*/  LDL.64 R12, [R1+0x50] ;  /* 0x00005000010c7983 */ /* 0x000ea40000100a00 */
[----:B------:R-:W-:Y:S02]  /*5660*/  IMAD.IADD R6, R5, 0x1, R23 ;  /* 0x0000000105067824 */ /* 0x000fe400078e0217 */
[----:B------:R0:W-:Y:S04]  /*5670*/  @P5 STG.E.U16 desc[UR50][R10.64+0x12], R18 ;  /* 0x000012120a005986 */ /* 0x0001e8000c101532 */
[----:B------:R-:W-:Y:S04]  /*5680*/  STL [R1+0x44], R23 ;  /* 0x0000441701007387 */ /* 0x000fe80000100800 */
[----:B------:R1:W-:Y:S01]  /*5690*/  STL [R1+0x30], R6 ;  /* 0x0000300601007387 */ /* 0x0003e20000100800 */
[----:B0-----:R-:W-:-:S02]  /*56a0*/  PRMT R18, R14, 0x7610, R18 ;  /* 0x000076100e127816 */ /* 0x001fc40000000012 */
[----:B--2---:R-:W-:-:S05]  /*56b0*/  IADD3 R13, P5, R12, R4, RZ ;  /* 0x000000040c0d7210 */ /* 0x004fca0007fbe0ff */
[----:B------:R-:W-:Y:S01]  /*56c0*/  IMAD.X R15, R6, 0x1, R9, P5 ;  /* 0x00000001060f7824 */ /* 0x000fe200028e0609 */
[C---:B------:R-:W-:Y:S01]  /*56d0*/  LEA R12, P5, R13.reuse, R20, 0x1 ;  /* 0x000000140d0c7211 */ /* 0x040fe200078a08ff */
[----:B------:R-:W5:Y:S03]  /*56e0*/  LDL.LU.64 R8, [R1+0xa0] ;  /* 0x0000a00001087983 */ /* 0x000f660000300a00 */
[----:B------:R-:W-:Y:S02]  /*56f0*/  LEA.HI.X R13, R13, R21, R15, 0x1, P5 ;  /* 0x000000150d0d7211 */ /* 0x000fe400028f0c0f */
[----:B------:R-:W2:Y:S04]  /*5700*/  LDL R15, [R1+0x60] ;  /* 0x00006000010f7983 */ /* 0x000ea80000100800 */
[----:B------:R0:W3:Y:S02]  /*5710*/  @P4 LDG.E.LTC128B.U16 R18, desc[UR50][R12.64] ;  /* 0x000000320c124981 */ /* 0x0000e4000c1e1520 */
[----:B0-----:R-:W-:-:S04]  /*5720*/  IMAD.U32 R13, RZ, RZ, UR8 ;  /* 0x00000008ff0d7e24 */ /* 0x001fc8000f8e00ff */
[----:B-1----:R-:W-:-:S04]  /*5730*/  IMAD.WIDE.U32 R6, R13, 0xf0, R10 ;  /* 0x000000f00d067825 */ /* 0x002fc800078e000a */
[----:B------:R-:W-:Y:S01]  /*5740*/  @P4 IMAD.MOV.U32 R232, RZ, RZ, R6 ;  /* 0x000000ffffe84224 */ /* 0x000fe200078e0006 */
[----:B------:R0:W-:Y:S01]  /*5750*/  STL.64 [R1+0x28], R6 ;  /* 0x0000280601007387 */ /* 0x0001e20000100a00 */
[----:B---3--:R-:W-:-:S04]  /*5760*/  IMAD.U32 R12, R18, 0x10000, RZ ;  /* 0x00010000120c7824 */ /* 0x008fc800078e00ff */
[----:B------:R-:W-:-:S04]  /*5770*/  FMUL R12, R12, R16 ;  /* 0x000000100c0c7220 */ /* 0x000fc80000400000 */
[----:B----4-:R-:W-:Y:S01]  /*5780*/  FFMA R12, R19, R2, R12 ;  /* 0x00000002130c7223 */ /* 0x010fe2000000000c */
[----:B------:R-:W-:-:S04]  /*5790*/  IMAD.U32 R19, RZ, RZ, UR9 ;  /* 0x00000009ff137e24 */ /* 0x000fc8000f8e00ff */
[----:B------:R-:W-:Y:S01]  /*57a0*/  IMAD R19, R19, 0xf0, RZ ;  /* 0x000000f013137824 */ /* 0x000fe200078e02ff */
[----:B------:R-:W-:-:S03]  /*57b0*/  F2FP.BF16.F32.PACK_AB R12, RZ, R12 ;  /* 0x0000000cff0c723e */ /* 0x000fc600000010ff */
[----:B------:R-:W-:Y:S02]  /*57c0*/  IMAD.IADD R233, R7, 0x1, R19 ;  /* 0x0000000107e97824 */ /* 0x000fe400078e0213 */
[----:B0-----:R0:W5:Y:S04]  /*57d0*/  LDL.LU.64 R6, [R1+0x98] ;  /* 0x0000980001067983 */ /* 0x0011680000300a00 */
[----:B------:R1:W-:Y:S02]  /*57e0*/  @P4 STG.E.U16 desc[UR50][R232.64], R12 ;  /* 0x0000000ce8004986 */ /* 0x0003e4000c101532 */
[----:B-1----:R-:W-:-:S04]  /*57f0*/  IMAD.WIDE.U32 R12, R0, 0x78, R234 ;  /* 0x00000078000c7825 */ /* 0x002fc800078e00ea */
[----:B------:R-:W-:Y:S01]  /*5800*/  IMAD.IADD R23, R23, 0x1, R13 ;  /* 0x0000000117177824 */ /* 0x000fe200078e020d */
[----:B------:R2:W-:Y:S01]  /*5810*/  STL.64 [R1+0x78], R12 ;  /* 0x0000780c01007387 */ /* 0x0005e20000100a00 */
[----:B------:R-:W-:-:S04]  /*5820*/  IMAD.MOV.U32 R22, RZ, RZ, R12 ;  /* 0x000000ffff167224 */ /* 0x000fc800078e000c */
[----:B--2---:R-:W-:Y:S02]  /*5830*/  IMAD.WIDE.U32 R12, R15, R0, R22 ;  /* 0x000000000f0c7225 */ /* 0x004fe400078e0016 */
[----:B------:R0:W5:Y:S01]  /*5840*/  LDL.LU R0, [R1+0x90] ;  /* 0x0000900001007983 */ /* 0x0001620000300800 */
[----:B------:R-:W-:-:S03]  /*5850*/  IADD3 R14, P4, R236, R12, RZ ;  /* 0x0000000cec0e7210 */ /* 0x000fc60007f9e0ff */
[----:B------:R-:W2:Y:S04]  /*5860*/  LDL R15, [R1+0x68] ;  /* 0x00006800010f7983 */ /* 0x000ea80000100800 */
[----:B------:R-:W3:Y:S01]  /*5870*/  LDL R12, [R1+0x58] ;  /* 0x00005800010c7983 */ /* 0x000ee20000100800 */
[----:B--2---:R-:W-:-:S03]  /*5880*/  IADD3.X R15, R237, R15, R13, P4, !PT ;  /* 0x0000000fed0f7210 */ /* 0x004fc600027fe40d */
[----:B------:R-:W2:Y:S01]  /*5890*/  LDL R13, [R1+0x5c] ;  /* 0x00005c00010d7983 */ /* 0x000ea20000100800 */
[----:B---3--:R-:W-:-:S03]  /*58a0*/  IMAD.WIDE.U32 R14, R12, UR41, R14 ;  /* 0x000000290c0e7c25 */ /* 0x008fc6000f8e000e */
[----:B------:R-:W-:Y:S01]  /*58b0*/  LEA R12, P4, R14, R20, 0x1 ;  /* 0x000000140e0c7211 */ /* 0x000fe200078808ff */
[----:B------:R-:W-:Y:S01]  /*58c0*/  BSSY B1, `(.L_x_46) ;  /* 0x0000009000017945 */ /* 0x000fe20003800000 */
[----:B--2---:R-:W-:-:S05]  /*58d0*/  IMAD.IADD R13, R13, 0x1, R15 ;  /* 0x000000010d0d7824 */ /* 0x004fca00078e020f */
[----:B------:R-:W-:Y:S02]  /*58e0*/  LEA.HI.X R13, R14, R21, R13, 0x1, P4 ;  /* 0x000000150e0d7211 */ /* 0x000fe400020f0c0d */
[----:B------:R-:W-:Y:S02]  /*58f0*/  IADD3 R14, P5, R234, R4, RZ ;  /* 0x00000004ea0e7210 */ /* 0x000fe40007fbe0ff */
[----:B------:R0:W5:Y:S04]  /*5900*/  LDL.LU.64 R4, [R1+0x88] ;  /* 0x0000880001047983 */ /* 0x0001680000300a00 */
[----:B------:R0:W-:Y:S01]  /*5910*/  STL [R1], R14 ;  /* 0x0000000e01007387 */ /* 0x0001e20000100800 */
[----:B------:R-:W-:-:S13]  /*5920*/  ISETP.GT.AND P4, PT, R3, 0x80, P3 ;  /* 0x000000800300780c */ /* 0x000fda0001f84270 */
[----:B0-----:R-:W-:Y:S05]  /*5930*/  @!P4 BRA `(.L_x_47) ;  /* 0x000000000004c947 */ /* 0x001fea0003800000 */
[----:B------:R0:W5:Y:S02]  /*5940*/  LDG.E.LTC128B.U16 R18, desc[UR50][R12.64+0x2] ;  /* 0x000002320c127981 */ /* 0x000164000c1e1520 */
.L_x_47:
[----:B------:R-:W-:Y:S05]  /*5950*/  BSYNC B1 ;  /* 0x0000000000017941 */ /* 0x000fea0003800000 */
.L_x_46:
[----:B------:R-:W2:Y:S04]  /*5960*/  LDL R15, [R1+0x4] ;  /* 0x00000400010f7983 */ /* 0x000ea80000100800 */
[----:B------:R0:W-:Y:S04]  /*5970*/  STL.64 [R1+0xa0], R12 ;  /* 0x0000a00c01007387 */ /* 0x0001e80000100a00 */
[----:B0-----:R-:W3:Y:S04]  /*5980*/  LDL.64 R12, [R1] ;  /* 0x00000000010c7983 */ /* 0x001ee80000100a00 */
[----:B-----5:R0:W-:Y:S04]  /*5990*/  STL.64 [R1+0x98], R8 ;  /* 0x0000980801007387 */ /* 0x0201e80000100a00 */
[----:B0-----:R-:W4:Y:S04]  /*59a0*/  LDL.64 R8, [R1+0x48] ;  /* 0x0000480001087983 */ /* 0x001f280000100a00 */
[----:B------:R0:W-:Y:S04]  /*59b0*/  STL.64 [R1+0x90], R6 ;  /* 0x0000900601007387 */ /* 0x0001e80000100a00 */
[----:B0-----:R0:W2:Y:S01]  /*59c0*/  LDL.64 R6, [R1] ;  /* 0x0000000001067983 */ /* 0x0010a20000100a00 */
[----:B------:R-:W-:-:S04]  /*59d0*/  IMAD.U32 R14, R18, 0x10000, RZ ;  /* 0x00010000120e7824 */ /* 0x000fc800078e00ff */
[----:B------:R-:W-:Y:S01]  /*59e0*/  FMUL R14, R14, R16 ;  /* 0x000000100e0e7220 */ /* 0x000fe20000400000 */
[----:B--2---:R-:W2:Y:S04]  /*59f0*/  LDL.LU R7, [R1+0x30] ;  /* 0x0000300001077983 */ /* 0x004ea80000300800 */
[----:B------:R1:W-:Y:S02]  /*5a00*/  STL.64 [R1+0x88], R4 ;  /* 0x0000880401007387 */ /* 0x0003e40000100a00 */
[----:B-1----:R-:W-:Y:S02]  /*5a10*/  FFMA R5, R15, R2, R14 ;  /* 0x000000020f057223 */ /* 0x002fe4000000000e */
[----:B------:R-:W4:Y:S01]  /*5a20*/  LDL.64 R14, [R1+0x50] ;  /* 0x00005000010e7983 */ /* 0x000f220000100a00 */
[----:B---3--:R-:W-:-:S03]  /*5a30*/  IMAD.MOV.U32 R6, RZ, RZ, R12 ;  /* 0x000000ffff067224 */ /* 0x008fc600078e000c */
[----:B------:R0:W5:Y:S01]  /*5a40*/  LDL.LU.64 R12, [R1+0xa0] ;  /* 0x0000a000010c7983 */ /* 0x0001620000300a00 */
[----:B------:R-:W-:Y:S01]  /*5a50*/  BSSY B1, `(.L_x_48) ;  /* 0x0000019000017945 */ /* 0x000fe20003800000 */
[----:B--2---:R-:W-:-:S05]  /*5a60*/  IMAD.X R7, R7, 0x1, R235, P5 ;  /* 0x0000000107077824 */ /* 0x004fca00028e06eb */
[----:B------:R1:W-:Y:S01]  /*5a70*/  STL [R1+0x4], R7 ;  /* 0x0000040701007387 */ /* 0x0003e20000100800 */
[----:B----4-:R-:W-:-:S05]  /*5a80*/  IADD3 R14, P5, R6, R14, RZ ;  /* 0x0000000e060e7210 */ /* 0x010fca0007fbe0ff */
[----:B------:R-:W-:Y:S01]  /*5a90*/  IMAD.X R15, R7, 0x1, R9, P5 ;  /* 0x00000001070f7824 */ /* 0x000fe200028e0609 */
[C---:B------:R-:W-:Y:S01]  /*5aa0*/  LEA R6, P5, R14.reuse, R20, 0x1 ;  /* 0x000000140e067211 */ /* 0x040fe200078a08ff */
[----:B------:R0:W5:Y:S03]  /*5ab0*/  LDL.LU.64 R8, [R1+0x98] ;  /* 0x0000980001087983 */ /* 0x0001660000300a00 */
[----:B-1----:R-:W-:Y:S01]  /*5ac0*/  LEA.HI.X R7, R14, R21, R15, 0x1, P5 ;  /* 0x000000150e077211 */ /* 0x002fe200028f0c0f */
[----:B------:R-:W-:Y:S01]  /*5ad0*/  IMAD.U32 R15, RZ, RZ, UR8 ;  /* 0x00000008ff0f7e24 */ /* 0x000fe2000f8e00ff */
[----:B------:R-:W-:-:S03]  /*5ae0*/  F2FP.BF16.F32.PACK_AB R14, RZ, R5 ;  /* 0x00000005ff0e723e */ /* 0x000fc600000010ff */
[----:B------:R-:W-:Y:S01]  /*5af0*/  IMAD.WIDE.U32 R4, R15, 0xf0, R10 ;  /* 0x000000f00f047825 */ /* 0x000fe200078e000a */
[----:B------:R1:W-:Y:S03]  /*5b00*/  STL.64 [R1+0x38], R6 ;  /* 0x0000380601007387 */ /* 0x0003e60000100a00 */
[----:B------:R-:W-:Y:S01]  /*5b10*/  IMAD.IADD R15, R19, 0x1, R5 ;  /* 0x00000001130f7824 */ /* 0x000fe200078e0205 */
[----:B------:R-:W-:Y:S01]  /*5b20*/  PRMT R19, R14, 0x7610, R19 ;  /* 0x000076100e137816 */ /* 0x000fe20000000013 */
[----:B------:R-:W-:Y:S01]  /*5b30*/  IMAD.MOV.U32 R14, RZ, RZ, R4 ;  /* 0x000000ffff0e7224 */ /* 0x000fe200078e0004 */
[----:B-1----:R0:W5:Y:S01]  /*5b40*/  LDL.LU.64 R6, [R1+0x90] ;  /* 0x0000900001067983 */ /* 0x0021620000300a00 */
[----:B------:R-:W-:-:S03]  /*5b50*/  ISETP.GT.AND P5, PT, R3, 0x88, P0 ;  /* 0x000000880300780c */ /* 0x000fc600007a4270 */
[----:B------:R1:W-:Y:S04]  /*5b60*/  STL.64 [R1+0x30], R4 ;  /* 0x0000300401007387 */ /* 0x0003e80000100a00 */
[----:B------:R0:W-:Y:S04]  /*5b70*/  @P4 STG.E.U16 desc[UR50][R14.64+0x2], R19 ;  /* 0x000002130e004986 */ /* 0x0001e8000c101532 */
[----:B-1----:R0:W5:Y:S04]  /*5b80*/  LDL.LU.64 R4, [R1+0x88] ;  /* 0x0000880001047983 */ /* 0x0021680000300a00 */
[----:B------:R0:W-:Y:S01]  /*5b90*/  STL.S16 [R1+0x84], R18 ;  /* 0x0000841201007387 */ /* 0x0001e20000100600 */
[----:B------:R-:W-:Y:S05]  /*5ba0*/  @!P5 BRA `(.L_x_49) ;  /* 0x00000000000cd947 */ /* 0x000fea0003800000 */
[----:B0-----:R-:W2:Y:S04]  /*5bb0*/  LDL.LU.64 R18, [R1+0x38] ;  /* 0x0000380001127983 */ /* 0x001ea80000300a00 */
[----:B--2---:R-:W2:Y:S04]  /*5bc0*/  LDG.E.LTC128B.U16 R18, desc[UR50][R18.64] ;  /* 0x0000003212127981 */ /* 0x004ea8000c1e1520 */
[----:B--2---:R1:W-:Y:S02]  /*5bd0*/  STL [R1+0x84], R18 ;  /* 0x0000841201007387 */ /* 0x0043e40000100800 */
.L_x_49:
[----:B------:R-:W-:Y:S05]  /*5be0*/  BSYNC B1 ;  /* 0x0000000000017941 */ /* 0x000fea0003800000 */
.L_x_48:
[----:B-----5:R2:W-:Y:S04]  /*5bf0*/  STL.64 [R1+0xa8], R12 ;  /* 0x0000a80c01007387 */ /* 0x0205e80000100a00 */
[----:B--2---:R-:W2:Y:S04]  /*5c00*/  LDL.64 R12, [R1+0x28] ;  /* 0x00002800010c7983 */ /* 0x004ea80000100a00 */
[----:B------:R3:W-:Y:S04]  /*5c10*/  STL.64 [R1+0xa0], R10 ;  /* 0x0000a00a01007387 */ /* 0x0007e80000100a00 */
[----:B---3--:R-:W3:Y:S04]  /*5c20*/  LDL.LU R10, [R1+0x8] ;  /* 0x00000800010a7983 */ /* 0x008ee80000300800 */
[----:B------:R4:W-:Y:S04]  /*5c30*/  STL.64 [R1+0x98], R8 ;  /* 0x0000980801007387 */ /* 0x0009e80000100a00 */
[----:B----4-:R-:W4:Y:S04]  /*5c40*/  LDL.LU.64 R8, [R1+0x78] ;  /* 0x0000780001087983 */ /* 0x010f280000300a00 */
[----:B0-----:R-:W4:Y:S04]  /*5c50*/  LDL R19, [R1+0x60] ;  /* 0x0000600001137983 */ /* 0x001f280000100800 */
[----:B------:R0:W-:Y:S04]  /*5c60*/  STL.64 [R1+0x90], R6 ;  /* 0x0000900601007387 */ /* 0x0001e80000100a00 */
[----:B0-----:R-:W4:Y:S04]  /*5c70*/  LDL R6, [R1+0x68] ;  /* 0x0000680001067983 */ /* 0x001f280000100800 */
[----:B------:R-:W4:Y:S04]  /*5c80*/  LDL R7, [R1+0x58] ;  /* 0x0000580001077983 */ /* 0x000f280000100800 */
[----:B------:R0:W-:Y:S04]  /*5c90*/  STL [R1+0x8c], R4 ;  /* 0x00008c0401007387 */ /* 0x0001e80000100800 */
[----:B0-----:R-:W1:Y:S01]  /*5ca0*/  LDL.LU R4, [R1+0x84] ;  /* 0x0000840001047983 */ /* 0x001e620000300800 */
[----:B------:R-:W-:-:S03]  /*5cb0*/  IMAD.U32 R11, RZ, RZ, UR8 ;  /* 0x00000008ff0b7e24 */ /* 0x000fc6000f8e00ff */
[----:B------:R-:W-:Y:S01]  /*5cc0*/  STL [R1+0x88], R0 ;  /* 0x0000880001007387 */ /* 0x000fe20000100800 */
[----:B------:R-:W-:Y:S02]  /*5cd0*/  IMAD.SHL.U32 R11, R11, 0x10, RZ ;  /* 0x000000100b0b7824 */ /* 0x000fe400078e00ff */
[----:B-1----:R-:W-:-:S04]  /*5ce0*/  IMAD.U32 R18, R4, 0x10000, RZ ;  /* 0x0001000004127824 */ /* 0x002fc800078e00ff */
[----:B------:R-:W-:-:S04]  /*5cf0*/  FMUL R18, R18, R16 ;  /* 0x0000001012127220 */ /* 0x000fc80000400000 */
[----:B---3--:R-:W-:Y:S01]  /*5d00*/  FFMA R18, R10, R2, R18 ;  /* 0x000000020a127223 */ /* 0x008fe20000000012 */
[----:B--2---:R-:W-:Y:S02]  /*5d10*/  IADD3 R10, P4, R11, R12, RZ ;  /* 0x0000000c0b0a7210 */ /* 0x004fe40007f9e0ff */
[----:B------:R0:W5:Y:S02]  /*5d20*/  LDL.LU.64 R12, [R1+0xa8] ;  /* 0x0000a800010c7983 */ /* 0x0001640000300a00 */
[----:B------:R-:W-:Y:S02]  /*5d30*/  F2FP.BF16.F32.PACK_AB R18, RZ, R18 ;  /* 0x00000012ff12723e */ /* 0x000fe400000010ff */
[----:B------:R-:W2:Y:S02]  /*5d40*/  LDL R11, [R1+0x20] ;  /* 0x00002000010b7983 */ /* 0x000ea40000100800 */
[----:B--2---:R-:W-:-:S05]  /*5d50*/  IMAD.X R11, R233, 0x1, R11, P4 ;  /* 0x00000001e90b7824 */ /* 0x004fca00020e060b */
[----:B------:R-:W-:Y:S04]  /*5d60*/  STL.64 [R1+0x70], R10 ;  /* 0x0000700a01007387 */ /* 0x000fe80000100a00 */
[----:B------:R1:W-:Y:S04]  /*5d70*/  @P5 STG.E.U16 desc[UR50][R10.64], R18 ;  /* 0x000000120a005986 */ /* 0x0003e8000c101532 */
[----:B-1----:R0:W5:Y:S04]  /*5d80*/  LDL.LU.64 R10, [R1+0xa0] ;  /* 0x0000a000010a7983 */ /* 0x0021680000300a00 */
[----:B------:R-:W2:Y:S01]  /*5d90*/  LDL R18, [R1+0x40] ;  /* 0x0000400001127983 */ /* 0x000ea20000100800 */
[----:B----4-:R-:W-:-:S05]  /*5da0*/  IADD3 R8, P4, R234, R8, RZ ;  /* 0x00000008ea087210 */ /* 0x010fca0007f9e0ff */
[----:B------:R-:W-:-:S05]  /*5db0*/  IMAD.X R9, R23, 0x1, R235, P4 ;  /* 0x0000000117097824 */ /* 0x000fca00020e06eb */
[----:B------:R1:W-:Y:S01]  /*5dc0*/  STL.64 [R1+0x78], R8 ;  /* 0x0000780801007387 */ /* 0x0003e20000100a00 */
[----:B--2---:R-:W-:-:S03]  /*5dd0*/  IMAD.WIDE.U32 R18, R19, R18, R8 ;  /* 0x0000001213127225 */ /* 0x004fc600078e0008 */
[----:B-1----:R0:W5:Y:S01]  /*5de0*/  LDL.LU.64 R8, [R1+0x98] ;  /* 0x0000980001087983 */ /* 0x0021620000300a00 */
[----:B------:R-:W-:-:S04]  /*5df0*/  IADD3 R18, P4, R236, R18, RZ ;  /* 0x00000012ec127210 */ /* 0x000fc80007f9e0ff */
[----:B------:R-:W-:-:S03]  /*5e00*/  IADD3.X R19, R237, R6, R19, P4, !PT ;  /* 0x00000006ed137210 */ /* 0x000fc600027fe413 */
[----:B------:R-:W-:-:S03]  /*5e10*/  IMAD.WIDE.U32 R6, R7, UR41, R18 ;  /* 0x0000002907067c25 */ /* 0x000fc6000f8e0012 */
[----:B------:R-:W2:Y:S01]  /*5e20*/  LDL R19, [R1+0x5c] ;  /* 0x00005c0001137983 */ /* 0x000ea20000100800 */
[----:B------:R-:W-:Y:S02]  /*5e30*/  PRMT R0, R4, 0x7610, R0 ;  /* 0x0000761004007816 */ /* 0x000fe40000000000 */
[----:B------:R-:W-:Y:S02]  /*5e40*/  LEA R18, P4, R6, R20, 0x1 ;  /* 0x0000001406127211 */ /* 0x000fe400078808ff */
[----:B------:R-:W-:Y:S01]  /*5e50*/  ISETP.GT.AND P5, PT, R3, 0x88, P3 ;  /* 0x000000880300780c */ /* 0x000fe20001fa4270 */
[----:B--2---:R-:W-:-:S05]  /*5e60*/  IMAD.IADD R19, R19, 0x1, R7 ;  /* 0x0000000113137824 */ /* 0x004fca00078e0207 */
[----:B------:R-:W-:Y:S02]  /*5e70*/  LEA.HI.X R19, R6, R21, R19, 0x1, P4 ;  /* 0x0000001506137211 */ /* 0x000fe400020f0c13 */
[----:B------:R0:W5:Y:S04]  /*5e80*/  LDL.LU.64 R6, [R1+0x90] ;  /* 0x0000900001067983 */ /* 0x0001680000300a00 */
[----:B------:R0:W5:Y:S04]  /*5e90*/  LDL.LU R4, [R1+0x8c] ;  /* 0x00008c0001047983 */ /* 0x0001680000300800 */
[----:B------:R1:W-:Y:S04]  /*5ea0*/  STL.S16 [R1+0x38], R0 ;  /* 0x0000380001007387 */ /* 0x0003e80000100600 */
[----:B-1----:R0:W5:Y:S01]  /*5eb0*/  LDL.LU R0, [R1+0x88] ;  /* 0x0000880001007983 */ /* 0x0021620000300800 */
[----:B------:R-:W-:Y:S04]  /*5ec0*/  BSSY B1, `(.L_x_50) ;  /* 0x0000006000017945 */ /* 0x000fe80003800000 */
[----:B------:R-:W-:Y:S05]  /*5ed0*/  @!P5 BRA `(.L_x_51) ;  /* 0x000000000010d947 */ /* 0x000fea0003800000 */
[----:B-----5:R1:W-:Y:S04]  /*5ee0*/  STL [R1+0x88], R0 ;  /* 0x0000880001007387 */ /* 0x0203e80000100800 */
[----:B-1----:R-:W2:Y:S04]  /*5ef0*/  LDG.E.LTC128B.U16 R0, desc[UR50][R18.64+0x2] ;  /* 0x0000023212007981 */ /* 0x002ea8000c1e1520 */
[----:B--2---:R1:W-:Y:S04]  /*5f00*/  STL [R1+0x38], R0 ;  /* 0x0000380001007387 */ /* 0x0043e80000100800 */
[----:B-1----:R1:W5:Y:S02]  /*5f10*/  LDL.LU R0, [R1+0x88] ;  /* 0x0000880001007983 */ /* 0x0023640000300800 */
.L_x_51:
[----:B------:R-:W-:Y:S05]  /*5f20*/  BSYNC B1 ;  /* 0x0000000000017941 */ /* 0x000fea0003800000 */
.L_x_50:
[----:B-----5:R2:W-:Y:S04]  /*5f30*/  STL.64 [R1+0xb0], R12 ;  /* 0x0000b00c01007387 */ /* 0x0205e80000100a00 */
[----:B--2---:R-:W2:Y:S04]  /*5f40*/  LDL.64 R12, [R1+0x30] ;  /* 0x00003000010c7983 */ /* 0x004ea80000100a00 */
[----:B------:R3:W-:Y:S04]  /*5f50*/  STL [R1+0xa8], R10 ;  /* 0x0000a80a01007387 */ /* 0x0007e80000100800 */
[----:B---3--:R-:W3:Y:S04]  /*5f60*/  LDL.LU R10, [R1+0xc] ;  /* 0x00000c00010a7983 */ /* 0x008ee80000300800 */
[----:B------:R-:W-:Y:S04]  /*5f70*/  STL [R1+0xa4], R9 ;  /* 0x0000a40901007387 */ /* 0x000fe80000100800 */
[----:B------:R-:W-:Y:S04]  /*5f80*/  STL [R1+0xa0], R8 ;  /* 0x0000a00801007387 */ /* 0x000fe80000100800 */
[----:B------:R-:W-:Y:S04]  /*5f90*/  STL.64 [R1+0x98], R6 ;  /* 0x0000980601007387 */ /* 0x000fe80000100a00 */
[----:B------:R-:W-:Y:S04]  /*5fa0*/  STL [R1+0x90], R5 ;  /* 0x0000900501007387 */ /* 0x000fe80000100800 */
[----:B------:R4:W-:Y:S04]  /*5fb0*/  STL [R1+0x8c], R4 ;  /* 0x00008c0401007387 */ /* 0x0009e80000100800 */
[----:B----4-:R-:W4:Y:S01]  /*5fc0*/  LDL.LU R4, [R1+0x38] ;  /* 0x0000380001047983 */ /* 0x010f220000300800 */
[----:B------:R-:W-:-:S03]  /*5fd0*/  IMAD.U32 R7, RZ, RZ, UR8 ;  /* 0x00000008ff077e24 */ /* 0x000fc6000f8e00ff */
[----:B------:R0:W-:Y:S01]  /*5fe0*/  STL [R1+0x88], R0 ;  /* 0x0000880001007387 */ /* 0x0001e20000100800 */
[----:B------:R-:W-:Y:S02]  /*5ff0*/  IMAD.SHL.U32 R7, R7, 0x10, RZ ;  /* 0x0000001007077824 */ /* 0x000fe400078e00ff */
[----:B----4-:R-:W-:-:S04]  /*6000*/  IMAD.U32 R6, R4, 0x10000, RZ ;  /* 0x0001000004067824 */ /* 0x010fc800078e00ff */
[----:B------:R-:W-:-:S04]  /*6010*/  FMUL R6, R6, R16 ;  /* 0x0000001006067220 */ /* 0x000fc80000400000 */
[----:B---3--:R-:W-:Y:S01]  /*6020*/  FFMA R10, R10, R2, R6 ;  /* 0x000000020a0a7223 */ /* 0x008fe20000000006 */
[----:B--2---:R-:W-:Y:S02]  /*6030*/  IADD3 R6, P4, R7, R12, RZ ;  /* 0x0000000c07067210 */ /* 0x004fe40007f9e0ff */
[----:B------:R2:W5:Y:S04]  /*6040*/  LDL.LU.64 R12, [R1+0xb0] ;  /* 0x0000b000010c7983 */ /* 0x0005680000300a00 */
[----:B------:R-:W3:Y:S01]  /*6050*/  LDL R7, [R1+0x20] ;  /* 0x0000200001077983 */ /* 0x000ee20000100800 */
[----:B------:R-:W-:-:S03]  /*6060*/  F2FP.BF16.F32.PACK_AB R9, RZ, R10 ;  /* 0x0000000aff09723e */ /* 0x000fc600000010ff */
[----:B------:R2:W5:Y:S01]  /*6070*/  LDL.LU R10, [R1+0xa8] ;  /* 0x0000a800010a7983 */ /* 0x0005620000300800 */
[----:B------:R-:W-:Y:S02]  /*6080*/  PRMT R8, R9, 0x7610, R8 ;  /* 0x0000761009087816 */ /* 0x000fe40000000008 */
[----:B0-----:R-:W-:Y:S01]  /*6090*/  PRMT R0, R4, 0x7610, R0 ;  /* 0x0000761004007816 */ /* 0x001fe20000000000 */
[----:B------:R2:W5:Y:S01]  /*60a0*/  LDL.LU R9, [R1+0xa4] ;  /* 0x0000a40001097983 */ /* 0x0005620000300800 */
[----:B------:R-:W-:-:S03]  /*60b0*/  PRMT R5, R8, 0x7610, R5 ;  /* 0x0000761008057816 */ /* 0x000fc60000000005 */
[----:B------:R2:W5:Y:S01]  /*60c0*/  LDL.LU R8, [R1+0xa0] ;  /* 0x0000a00001087983 */ /* 0x0005620000300800 */
[----:B---3--:R-:W-:Y:S01]  /*60d0*/  IMAD.X R7, R7, 0x1, R15, P4 ;  /* 0x0000000107077824 */ /* 0x008fe200020e060f */
[----:B------:R-:W-:-:S04]  /*60e0*/  ISETP.GT.AND P4, PT, R3, 0x80, P2 ;  /* 0x000000800300780c */ /* 0x000fc80001784270 */
[----:B------:R-:W-:Y:S04]  /*60f0*/  STL.64 [R1+0x8], R6 ;  /* 0x0000080601007387 */ /* 0x000fe80000100a00 */
[----:B------:R0:W-:Y:S04]  /*6100*/  @P5 STG.E.U16 desc[UR50][R6.64+0x2], R5 ;  /* 0x0000020506005986 */ /* 0x0001e8000c101532 */
[----:B0-----:R2:W5:Y:S04]  /*6110*/  LDL.LU.64 R6, [R1+0x98] ;  /* 0x0000980001067983 */ /* 0x0015680000300a00 */
[----:B------:R2:W5:Y:S04]  /*6120*/  LDL.LU R5, [R1+0x90] ;  /* 0x0000900001057983 */ /* 0x0005680000300800 */
[----:B------:R2:W5:Y:S04]  /*6130*/  LDL.LU R4, [R1+0x8c] ;  /* 0x00008c0001047983 */ /* 0x0005680000300800 */
[----:B------:R0:W-:Y:S04]  /*6140*/  STL.S16 [R1+0x38], R0 ;  /* 0x0000380001007387 */ /* 0x0001e80000100600 */
[----:B0-----:R2:W5:Y:S01]  /*6150*/  LDL.LU R0, [R1+0x88] ;  /* 0x0000880001007983 */ /* 0x0015620000300800 */
[----:B------:R-:W-:Y:S04]  /*6160*/  BSSY B1, `(.L_x_52) ;  /* 0x0000006000017945 */ /* 0x000fe80003800000 */
[----:B------:R-:W-:Y:S05]  /*6170*/  @!P4 BRA `(.L_x_53) ;  /* 0x000000000010c947 */ /* 0x000fea0003800000 */
[----:B-----5:R0:W-:Y:S04]  /*6180*/  STL [R1+0x88], R0 ;  /* 0x0000880001007387 */ /* 0x0201e80000100800 */
[----:B0-----:R-:W3:Y:S04]  /*6190*/  LDG.E.LTC128B.U16 R0, desc[UR50][R12.64+0x10] ;  /* 0x000010320c007981 */ /* 0x001ee8000c1e1520 */
[----:B---3--:R0:W-:Y:S04]  /*61a0*/  STL [R1+0x38], R0 ;  /* 0x0000380001007387 */ /* 0x0081e80000100800 */
[----:B0-----:R0:W5:Y:S02]  /*61b0*/  LDL.LU R0, [R1+0x88] ;  /* 0x0000880001007983 */ /* 0x0011640000300800 */
.L_x_53:
[----:B------:R-:W-:Y:S05]  /*61c0*/  BSYNC B1 ;  /* 0x0000000000017941 */ /* 0x000fea0003800000 */
.L_x_52:
[----:B------:R-:W3:Y:S04]  /*61d0*/  LDL R232, [R1+0x38] ;  /* 0x0000380001e87983 */ /* 0x000ee80000100800 */
[----:B-----5:R4:W-:Y:S04]  /*61e0*/  STL [R1+0x98], R6 ;  /* 0x0000980601007387 */ /* 0x0209e80000100800 */
[----:B----4-:R-:W4:Y:S04]  /*61f0*/  LDL.LU R6, [R1+0x10] ;  /* 0x0000100001067983 */ /* 0x010f280000300800 */
[----:B------:R1:W-:Y:S04]  /*6200*/  STL.64 [R1+0x90], R4 ;  /* 0x0000900401007387 */ /* 0x0003e80000100a00 */
[----:B-1----:R-:W2:Y:S04]  /*6210*/  LDL.LU.64 R4, [R1+0x28] ;  /* 0x0000280001047983 */ /* 0x002ea80000300a00 */
[----:B------:R1:W-:Y:S01]  /*6220*/  STL [R1+0x88], R0 ;  /* 0x0000880001007387 */ /* 0x0003e20000100800 */
[----:B---3--:R-:W-:-:S04]  /*6230*/  IMAD.U32 R232, R232, 0x10000, RZ ;  /* 0x00010000e8e87824 */ /* 0x008fc800078e00ff */
[----:B------:R-:W-:-:S04]  /*6240*/  FMUL R232, R232, R16 ;  /* 0x00000010e8e87220 */ /* 0x000fc80000400000 */
[----:B----4-:R-:W-:Y:S02]  /*6250*/  FFMA R232, R6, R2, R232 ;  /* 0x0000000206e87223 */ /* 0x010fe400000000e8 */
[----:B------:R3:W5:Y:S01]  /*6260*/  LDL.LU R6, [R1+0x98] ;  /* 0x0000980001067983 */ /* 0x0007620000300800 */
[----:B------:R-:W-:Y:S02]  /*6270*/  ISETP.GT.AND P5, PT, R3, 0x80, P1 ;  /* 0x000000800300780c */ /* 0x000fe40000fa4270 */
[----:B------:R-:W-:-:S04]  /*6280*/  F2FP.BF16.F32.PACK_AB R232, RZ, R232 ;  /* 0x000000e8ffe8723e */ /* 0x000fc800000010ff */
[----:B-1----:R-:W-:Y:S01]  /*6290*/  PRMT R0, R232, 0x7610, R0 ;  /* 0x00007610e8007816 */ /* 0x002fe20000000000 */
[----:B--2---:R-:W-:Y:S02]  /*62a0*/  @P4 IMAD.MOV.U32 R232, RZ, RZ, R4 ;  /* 0x000000ffffe84224 */ /* 0x004fe400078e0004 */
[----:B------:R3:W5:Y:S04]  /*62b0*/  LDL.LU.64 R4, [R1+0x90] ;  /* 0x0000900001047983 */ /* 0x0007680000300a00 */
[----:B------:R1:W-:Y:S04]  /*62c0*/  @P4 STG.E.U16 desc[UR50][R232.64+0x10], R0 ;  /* 0x00001000e8004986 */ /* 0x0003e8000c101532 */
[----:B-1----:R3:W5:Y:S04]  /*62d0*/  LDL.LU R0, [R1+0x88] ;  /* 0x0000880001007983 */ /* 0x0027680000300800 */
[----:B------:R-:W2:Y:S01]  /*62e0*/  LDL.LU R233, [R1+0x38] ;  /* 0x0000380001e97983 */ /* 0x000ea20000300800 */
[----:B------:R-:W-:Y:S01]  /*62f0*/  BSSY B1, `(.L_x_54) ;  /* 0x0000004000017945 */ /* 0x000fe20003800000 */
[----:B--2---:R-:W-:-:S03]  /*6300*/  PRMT R232, R233, 0x7610, R232 ;  /* 0x00007610e9e87816 */ /* 0x004fc600000000e8 */
[----:B---3--:R-:W-:Y:S05]  /*6310*/  @!P5 BRA `(.L_x_55) ;  /* 0x000000000004d947 */ /* 0x008fea0003800000 */
[----:B------:R1:W5:Y:S02]  /*6320*/  LDG.E.LTC128B.U16 R232, desc[UR50][R12.64+0x12] ;  /* 0x000012320ce87981 */ /* 0x000364000c1e1520 */
.L_x_55:
[----:B------:R-:W-:Y:S05]  /*6330*/  BSYNC B1 ;  /* 0x0000000000017941 */ /* 0x000fea0003800000 */
.L_x_54:
[----:B-----5:R2:W-:Y:S04]  /*6340*/  STL [R1+0x88], R0 ;  /* 0x0000880001007387 */ /* 0x0205e80000100800 */
[----:B--2---:R-:W2:Y:S01]  /*6350*/  LDL.LU R0, [R1+0x14] ;  /* 0x0000140001007983 */ /* 0x004ea20000300800 */
[----:B------:R-:W-:-:S04]  /*6360*/  IMAD.U32 R233, R232, 0x10000, RZ ;  /* 0x00010000e8e97824 */ /* 0x000fc800078e00ff */
[----:B------:R-:W-:Y:S01]  /*6370*/  FMUL R233, R233, R16 ;  /* 0x00000010e9e97220 */ /* 0x000fe20000400000 */
[----:B------:R-:W-:-:S03]  /*6380*/  ISETP.GT.AND P4, PT, R3, 0x88, P2 ;  /* 0x000000880300780c */ /* 0x000fc60001784270 */
[----:B--2---:R-:W-:Y:S02]  /*6390*/  FFMA R233, R0, R2, R233 ;  /* 0x0000000200e97223 */ /* 0x004fe400000000e9 */
[----:B------:R2:W5:Y:S01]  /*63a0*/  LDL.LU R0, [R1+0x88] ;  /* 0x0000880001007983 */ /* 0x0005620000300800 */
[----:B------:R-:W-:Y:S02]  /*63b0*/  BSSY B1, `(.L_x_56) ;  /* 0x0000005000017945 */ /* 0x000fe40003800000 */
[----:B------:R-:W-:-:S05]  /*63c0*/  F2FP.BF16.F32.PACK_AB R233, RZ, R233 ;  /* 0x000000e9ffe9723e */ /* 0x000fca00000010ff */
[----:B------:R2:W-:Y:S01]  /*63d0*/  @P5 STG.E.U16 desc[UR50][R14.64+0x12], R233 ;  /* 0x000012e90e005986 */ /* 0x0005e2000c101532 */
[----:B------:R-:W-:Y:S05]  /*63e0*/  @!P4 BRA `(.L_x_57) ;  /* 0x000000000004c947 */ /* 0x000fea0003800000 */
[----:B------:R3:W5:Y:S02]  /*63f0*/  LDG.E.LTC128B.U16 R232, desc[UR50][R18.64+0x10] ;  /* 0x0000103212e87981 */ /* 0x000764000c1e1520 */
.L_x_57:
[----:B------:R-:W-:Y:S05]  /*6400*/  BSYNC B1 ;  /* 0x0000000000017941 */ /* 0x000fea0003800000 */
.L_x_56:
[----:B-----5:R4:W-:Y:S04]  /*6410*/  STL [R1+0x90], R0 ;  /* 0x0000900001007387 */ /* 0x0209e80000100800 */
[----:B----4-:R-:W4:Y:S04]  /*6420*/  LDL.LU R0, [R1+0x18] ;  /* 0x0000180001007983 */ /* 0x010f280000300800 */
[----:B------:R0:W-:Y:S04]  /*6430*/  STL.64 [R1+0x88], R4 ;  /* 0x0000880401007387 */ /* 0x0001e80000100a00 */
[----:B0-----:R-:W3:Y:S01]  /*6440*/  LDL.LU.64 R4, [R1+0x70] ;  /* 0x0000700001047983 */ /* 0x001ee20000300a00 */
[----:B--2---:R-:W-:-:S04]  /*6450*/  IMAD.U32 R233, R232, 0x10000, RZ ;  /* 0x00010000e8e97824 */ /* 0x004fc800078e00ff */
[----:B------:R-:W-:Y:S01]  /*6460*/  FMUL R233, R233, R16 ;  /* 0x00000010e9e97220 */ /* 0x000fe20000400000 */
[----:B------:R-:W-:Y:S01]  /*6470*/  ISETP.GT.AND P5, PT, R3, 0x88, P1 ;  /* 0x000000880300780c */ /* 0x000fe20000fa4270 */
[----:B------:R-:W-:Y:S02]  /*6480*/  BSSY B1, `(.L_x_58) ;  /* 0x000000a000017945 */ /* 0x000fe40003800000 */
[----:B----4-:R-:W-:Y:S02]  /*6490*/  FFMA R233, R0, R2, R233 ;  /* 0x0000000200e97223 */ /* 0x010fe400000000e9 */
[----:B------:R0:W5:Y:S03]  /*64a0*/  LDL.LU R0, [R1+0x90] ;  /* 0x0000900001007983 */ /* 0x0001660000300800 */
[----:B------:R-:W-:-:S05]  /*64b0*/  F2FP.BF16.F32.PACK_AB R233, RZ, R233 ;  /* 0x000000e9ffe9723e */ /* 0x000fca00000010ff */
[----:B---3--:R2:W-:Y:S04]  /*64c0*/  @P4 STG.E.U16 desc[UR50][R4.64+0x10], R233 ;  /* 0x000010e904004986 */ /* 0x0085e8000c101532 */
[----:B--2---:R0:W5:Y:S04]  /*64d0*/  LDL.LU.64 R4, [R1+0x88] ;  /* 0x0000880001047983 */ /* 0x0041680000300a00 */
[----:B------:R0:W-:Y:S01]  /*64e0*/  STL.S16 [R1+0x18], R232 ;  /* 0x000018e801007387 */ /* 0x0001e20000100600 */
[----:B------:R-:W-:Y:S05]  /*64f0*/  @!P5 BRA `(.L_x_59) ;  /* 0x000000000008d947 */ /* 0x000fea0003800000 */
[----:B0-----:R-:W2:Y:S04]  /*6500*/  LDG.E.LTC128B.U16 R232, desc[UR50][R18.64+0x12] ;  /* 0x0000123212e87981 */ /* 0x001ea8000c1e1520 */
[----:B--2---:R2:W-:Y:S02]  /*6510*/  STL [R1+0x18], R232 ;  /* 0x000018e801007387 */ /* 0x0045e40000100800 */
.L_x_59:
[----:B------:R-:W-:Y:S05]  /*6520*/  BSYNC B1 ;  /* 0x0000000000017941 */ /* 0x000fea0003800000 */
.L_x_58:
[----:B------:R-:W3:Y:S04]  /*6530*/  LDL.LU R233, [R1+0x1c] ;  /* 0x00001c0001e97983 */ /* 0x000ee80000300800 */
[----:B------:R4:W-:Y:S04]  /*6540*/  STL.64 [R1+0xc8], R26 ;  /* 0x0000c81a01007387 */ /* 0x0009e80000100a00 */
[----:B----4-:R-:W4:Y:S04]  /*6550*/  LDL.LU.64 R26, [R1] ;  /* 0x00000000011a7983 */ /* 0x010f280000300a00 */
[----:B------:R0:W-:Y:S04]  /*6560*/  STL.64 [R1+0xc0], R24 ;  /* 0x0000c01801007387 */ /* 0x0001e80000100a00 */
[----:B0-----:R-:W4:Y:S04]  /*6570*/  LDL.64 R24, [R1+0x50] ;  /* 0x0000500001187983 */ /* 0x001f280000100a00 */
[----:B------:R0:W-:Y:S04]  /*6580*/  STL.64 [R1+0xb8], R18 ;  /* 0x0000b81201007387 */ /* 0x0001e80000100a00 */
[----:B0-----:R-:W4:Y:S04]  /*6590*/  LDL.64 R18, [R1+0x48] ;  /* 0x0000480001127983 */ /* 0x001f280000100a00 */
[----:B------:R-:W-:Y:S04]  /*65a0*/  STL [R1+0xb4], R14 ;  /* 0x0000b40e01007387 */ /* 0x000fe80000100800 */
[----:B------:R-:W-:Y:S04]  /*65b0*/  STL [R1+0xb0], R11 ;  /* 0x0000b00b01007387 */ /* 0x000fe80000100800 */
[----:B------:R1:W-:Y:S04]  /*65c0*/  STL.64 [R1+0xa8], R12 ;  /* 0x0000a80c01007387 */ /* 0x0003e80000100a00 */
[----:B-1----:R-:W4:Y:S04]  /*65d0*/  LDL.LU.64 R12, [R1+0x8] ;  /* 0x00000800010c7983 */ /* 0x002f280000300a00 */
[----:B------:R0:W-:Y:S04]  /*65e0*/  STL [R1+0xa0], R10 ;  /* 0x0000a00a01007387 */ /* 0x0001e80000100800 */
[----:B0-----:R-:W4:Y:S04]  /*65f0*/  LDL R10, [R1+0x44] ;  /* 0x00004400010a7983 */ /* 0x001f280000100800 */
[----:B------:R0:W-:Y:S04]  /*6600*/  STL.64 [R1+0x98], R8 ;  /* 0x0000980801007387 */ /* 0x0001e80000100a00 */
[----:B0-----:R-:W2:Y:S04]  /*6610*/  LDL.LU R9, [R1+0x18] ;  /* 0x0000180001097983 */ /* 0x001ea80000300800 */
[----:B-----5:R0:W-:Y:S04]  /*6620*/  STL [R1+0x90], R0 ;  /* 0x0000900001007387 */ /* 0x0201e80000100800 */
[----:B0-----:R-:W4:Y:S01]  /*6630*/  LDL R0, [R1+0x40] ;  /* 0x0000400001007983 */ /* 0x001f220000100800 */
[----:B------:R-:W-:-:S03]  /*6640*/  ISETP.GT.AND P4, PT, R3, 0x100, P0 ;  /* 0x000001000300780c */ /* 0x000fc60000784270 */
[----:B------:R0:W-:Y:S04]  /*6650*/  STL.64 [R1+0x88], R4 ;  /* 0x0000880401007387 */ /* 0x0001e80000100a00 */
[----:B0-----:R-:W4:Y:S04]  /*6660*/  LDL R4, [R1+0x68] ;  /* 0x0000680001047983 */ /* 0x001f280000100800 */
[----:B------:R-:W4:Y:S01]  /*6670*/  LDL R5, [R1+0x58] ;  /* 0x0000580001057983 */ /* 0x000f220000100800 */
[----:B--2---:R-:W-:-:S04]  /*6680*/  IMAD.U32 R232, R9, 0x10000, RZ ;  /* 0x0001000009e87824 */ /* 0x004fc800078e00ff */
[----:B------:R-:W-:-:S04]  /*6690*/  FMUL R232, R232, R16 ;  /* 0x00000010e8e87220 */ /* 0x000fc80000400000 */
[----:B---3--:R-:W-:-:S05]  /*66a0*/  FFMA R232, R233, R2, R232 ;  /* 0x00000002e9e87223 */ /* 0x008fca00000000e8 */
[----:B------:R-:W-:Y:S01]  /*66b0*/  F2FP.BF16.F32.PACK_AB R232, RZ, R232 ;  /* 0x000000e8ffe8723e */ /* 0x000fe200000010ff */
[----:B----4-:R-:W-:-:S03]  /*66c0*/  IMAD.MOV.U32 R233, RZ, RZ, R13 ;  /* 0x000000ffffe97224 */ /* 0x010fc600078e000d */
[----:B------:R-:W-:Y:S01]  /*66d0*/  PRMT R11, R232, 0x7610, R11 ;  /* 0x00007610e80b7816 */ /* 0x000fe2000000000b */
[----:B------:R-:W-:Y:S02]  /*66e0*/  IMAD.MOV.U32 R232, RZ, RZ, R12 ;  /* 0x000000ffffe87224 */ /* 0x000fe400078e000c */
[----:B------:R-:W-:-:S03]  /*66f0*/  IMAD.WIDE.U32 R26, R0, 0x78, R26 ;  /* 0x00000078001a7825 */ /* 0x000fc600078e001a */
[----:B------:R0:W-:Y:S01]  /*6700*/  @P5 STG.E.U16 desc[UR50][R232.64+0x12], R11 ;  /* 0x0000120be8005986 */ /* 0x0001e2000c101532 */
[----:B------:R-:W-:-:S03]  /*6710*/  IMAD.IADD R12, R10, 0x1, R27 ;  /* 0x000000010a0c7824 */ /* 0x000fc600078e021b */
[----:B------:R1:W-:Y:S01]  /*6720*/  STL.64 [R1+0x10], R26 ;  /* 0x0000101a01007387 */ /* 0x0003e20000100a00 */
[----:B0-----:R-:W-:-:S03]  /*6730*/  IADD3 R11, P5, R24, R26, RZ ;  /* 0x0000001a180b7210 */ /* 0x001fc60007fbe0ff */
[----:B-1----:R0:W5:Y:S02]  /*6740*/  LDL.LU.64 R26, [R1+0xc8] ;  /* 0x0000c800011a7983 */ /* 0x0021640000300a00 */
[----:B------:R-:W-:Y:S02]  /*6750*/  IMAD.X R14, R12, 0x1, R19, P5 ;  /* 0x000000010c0e7824 */ /* 0x000fe400028e0613 */
[----:B------:R0:W5:Y:S04]  /*6760*/  LDL.LU.64 R24, [R1+0xc0] ;  /* 0x0000c00001187983 */ /* 0x0001680000300a00 */
[----:B------:R1:W-:Y:S01]  /*6770*/  STL [R1+0x2c], R12 ;  /* 0x00002c0c01007387 */ /* 0x0003e20000100800 */
[----:B------:R-:W-:-:S03]  /*6780*/  PRMT R8, R9, 0x7610, R8 ;  /* 0x0000761009087816 */ /* 0x000fc60000000008 */
[----:B------:R0:W5:Y:S01]  /*6790*/  LDL.LU.64 R18, [R1+0xb8] ;  /* 0x0000b80001127983 */ /* 0x0001620000300a00 */
[----:B-1----:R-:W-:-:S04]  /*67a0*/  LEA R12, P5, R11, R20, 0x1 ;  /* 0x000000140b0c7211 */ /* 0x002fc800078a08ff */
[----:B------:R-:W-:Y:S02]  /*67b0*/  LEA.HI.X R13, R11, R21, R14, 0x1, P5 ;  /* 0x000000150b0d7211 */ /* 0x000fe400028f0c0e */
[----:B------:R0:W5:Y:S04]  /*67c0*/  LDL.LU R14, [R1+0xb4] ;  /* 0x0000b400010e7983 */ /* 0x0001680000300800 */
[----:B------:R-:W2:Y:S04]  /*67d0*/  @P4 LDG.E.LTC128B.U16 R8, desc[UR50][R12.64] ;  /* 0x000000320c084981 */ /* 0x000ea8000c1e1520 */
[----:B------:R0:W5:Y:S04]  /*67e0*/  LDL.LU R11, [R1+0xb0] ;  /* 0x0000b000010b7983 */ /* 0x0001680000300800 */
[----:B------:R0:W5:Y:S01]  /*67f0*/  LDL.LU.64 R12, [R1+0xa8] ;  /* 0x0000a800010c7983 */ /* 0x0001620000300a00 */
[----:B------:R-:W-:Y:S01]  /*6800*/  USHF.L.U64.HI UR4, UR8, 0x9, UR9 ;  /* 0x0000000908047899 */ /* 0x000fe20008010209 */
[----:B------:R-:W-:-:S02]  /*6810*/  IMAD.WIDE.U32 R22, R0, 0x78, R22 ;  /* 0x0000007800167825 */ /* 0x000fc400078e0016 */
[----:B--2---:R1:W-:Y:S02]  /*6820*/  STL [R1+0x28], R8 ;  /* 0x0000280801007387 */ /* 0x0043e40000100800 */
[----:B-1----:R-:W-:-:S04]  /*6830*/  IMAD.U32 R8, R8, 0x10000, RZ ;  /* 0x0001000008087824 */ /* 0x002fc800078e00ff */
[----:B------:R-:W-:-:S04]  /*6840*/  FMUL R8, R8, R16 ;  /* 0x0000001008087220 */ /* 0x000fc80000400000 */
[----:B------:R-:W-:Y:S01]  /*6850*/  FFMA R224, R224, R2, R8 ;  /* 0x00000002e0e07223 */ /* 0x000fe20000000008 */
[----:B------:R-:W-:-:S05]  /*6860*/  IMAD.U32 R8, RZ, RZ, UR8 ;  /* 0x00000008ff087e24 */ /* 0x000fca000f8e00ff */
[----:B------:R-:W-:Y:S02]  /*6870*/  LEA R8, P5, R8, R6, 0x9 ;  /* 0x0000000608087211 */ /* 0x000fe400078a48ff */
[----:B------:R-:W-:Y:S02]  /*6880*/  F2FP.BF16.F32.PACK_AB R224, RZ, R224 ;  /* 0x000000e0ffe0723e */ /* 0x000fe400000010ff */
[----:B------:R-:W-:-:S05]  /*6890*/  IADD3.X R9, R7, UR4, RZ, P5, !PT ;  /* 0x0000000407097c10 */ /* 0x000fca000affe4ff */
[----:B------:R-:W-:Y:S04]  /*68a0*/  STL.64 [R1], R8 ;  /* 0x0000000801007387 */ /* 0x000fe80000100a00 */
[----:B------:R1:W-:Y:S02]  /*68b0*/  @P4 STG.E.U16 desc[UR50][R8.64], R224 ;  /* 0x000000e008004986 */ /* 0x0003e4000c101532 */
[----:B-1----:R-:W-:Y:S02]  /*68c0*/  IADD3 R8, P4, R234, R22, RZ ;  /* 0x00000016ea087210 */ /* 0x002fe40007f9e0ff */
[----:B------:R-:W2:Y:S02]  /*68d0*/  LDL R224, [R1+0x5c] ;  /* 0x00005c0001e07983 */ /* 0x000ea40000100800 */
[----:B------:R-:W-:-:S02]  /*68e0*/  IADD3.X R9, R235, R10, R23, P4, !PT ;  /* 0x0000000aeb097210 */ /* 0x000fc400027fe417 */
[----:B------:R0:W5:Y:S04]  /*68f0*/  LDL.LU R10, [R1+0xa0] ;  /* 0x0000a000010a7983 */ /* 0x0001680000300800 */
[----:B------:R-:W3:Y:S04]  /*6900*/  LDL R23, [R1+0x60] ;  /* 0x0000600001177983 */ /* 0x000ee80000100800 */
[----:B------:R1:W-:Y:S01]  /*6910*/  STL.64 [R1+0x18], R8 ;  /* 0x0000180801007387 */ /* 0x0003e20000100a00 */
[----:B---3--:R-:W-:-:S03]  /*6920*/  IMAD.WIDE.U32 R22, R23, R0, R8 ;  /* 0x0000000017167225 */ /* 0x008fc600078e0008 */
[----:B-1----:R0:W5:Y:S01]  /*6930*/  LDL.LU.64 R8, [R1+0x98] ;  /* 0x0000980001087983 */ /* 0x0021620000300a00 */
[----:B------:R-:W-:-:S03]  /*6940*/  IADD3 R22, P4, R236, R22, RZ ;  /* 0x00000016ec167210 */ /* 0x000fc60007f9e0ff */
[----:B------:R0:W5:Y:S01]  /*6950*/  LDL.LU R0, [R1+0x90] ;  /* 0x0000900001007983 */ /* 0x0001620000300800 */
[----:B------:R-:W-:-:S03]  /*6960*/  IADD3.X R23, R237, R4, R23, P4, !PT ;  /* 0x00000004ed177210 */ /* 0x000fc600027fe417 */
[----:B------:R-:W-:-:S04]  /*6970*/  IMAD.WIDE.U32 R4, R5, UR41, R22 ;  /* 0x0000002905047c25 */ /* 0x000fc8000f8e0016 */
[----:B--2---:R-:W-:Y:S01]  /*6980*/  IMAD.IADD R23, R224, 0x1, R5 ;  /* 0x00000001e0177824 */ /* 0x004fe200078e0205 */
[----:B------:R-:W-:-:S04]  /*6990*/  LEA R22, P4, R4, R20, 0x1 ;  /* 0x0000001404167211 */ /* 0x000fc800078808ff */
[----:B------:R-:W-:Y:S02]  /*69a0*/  LEA.HI.X R23, R4, R21, R23, 0x1, P4 ;  /* 0x0000001504177211 */ /* 0x000fe400020f0c17 */
[----:B------:R0:W5:Y:S01]  /*69b0*/  LDL.LU.64 R4, [R1+0x88] ;  /* 0x0000880001047983 */ /* 0x0001620000300a00 */
[----:B------:R-:W-:Y:S01]  /*69c0*/  ISETP.GT.AND P4, PT, R3, 0x100, P3 ;  /* 0x000001000300780c */ /* 0x000fe20001f84270 */
[----:B------:R-:W-:-:S12]  /*69d0*/  BSSY B1, `(.L_x_60) ;  /* 0x0000004000017945 */ /* 0x000fd80003800000 */
[----:B0-----:R-:W-:Y:S05]  /*69e0*/  @!P4 BRA `(.L_x_61) ;  /* 0x000000000008c947 */ /* 0x001fea0003800000 */
[----:B------:R-:W2:Y:S04]  /*69f0*/  LDG.E.LTC128B.U16 R224, desc[UR50][R22.64+0x2] ;  /* 0x0000023216e07981 */ /* 0x000ea8000c1e1520 */
[----:B--2---:R0:W-:Y:S02]  /*6a00*/  STL [R1+0x28], R224 ;  /* 0x000028e001007387 */ /* 0x0041e40000100800 */
.L_x_61:
[----:B------:R-:W-:Y:S05]  /*6a10*/  BSYNC B1 ;  /* 0x0000000000017941 */ /* 0x000fea0003800000 */
.L_x_60:
[----:B-----5:R1:W-:Y:S04]  /*6a20*/  STL.64 [R1+0xa0], R10 ;  /* 0x0000a00a01007387 */ /* 0x0203e80000100a00 */
[----:B-1----:R-:W2:Y:S04]  /*6a30*/  LDL.64 R10, [R1+0x50] ;  /* 0x00005000010a7983 */ /* 0x002ea80000100a00 */
[----:B------:R1:W-:Y:S04]  /*6a40*/  STL [R1+0x9c], R8 ;  /* 0x00009c0801007387 */ /* 0x0003e80000100800 */
[----:B-1----:R-:W3:Y:S04]  /*6a50*/  LDL.LU R8, [R1+0x2c] ;  /* 0x00002c0001087983 */ /* 0x002ee80000300800 */
[----:B------:R-:W-:Y:S04]  /*6a60*/  STL [R1+0x98], R5 ;  /* 0x0000980501007387 */ /* 0x000fe80000100800 */
[----:B------:R1:W-:Y:S04]  /*6a70*/  STL.64 [R1+0x90], R6 ;  /* 0x0000900601007387 */ /* 0x0003e80000100a00 */
[----:B-1----:R-:W4:Y:S04]  /*6a80*/  LDL.64 R6, [R1+0x48] ;  /* 0x0000480001067983 */ /* 0x002f280000100a00 */
[----:B------:R1:W-:Y:S04]  /*6a90*/  STL [R1+0x8c], R4 ;  /* 0x00008c0401007387 */ /* 0x0003e80000100800 */
[----:B-1----:R-:W0:Y:S04]  /*6aa0*/  LDL.LU R4, [R1+0x28] ;  /* 0x0000280001047983 */ /* 0x002e280000300800 */
[----:B------:R-:W-:Y:S01]  /*6ab0*/  STL [R1+0x88], R0 ;  /* 0x0000880001007387 */ /* 0x000fe20000100800 */
[----:B0-----:R-:W-:-:S04]  /*6ac0*/  IMAD.U32 R224, R4, 0x10000, RZ ;  /* 0x0001000004e07824 */ /* 0x001fc800078e00ff */
[----:B------:R-:W-:-:S04]  /*6ad0*/  FMUL R224, R224, R16 ;  /* 0x00000010e0e07220 */ /* 0x000fc80000400000 */
[----:B------:R-:W-:-:S05]  /*6ae0*/  FFMA R224, R225, R2, R224 ;  /* 0x00000002e1e07223 */ /* 0x000fca00000000e0 */
[----:B------:R-:W-:-:S04]  /*6af0*/  F2FP.BF16.F32.PACK_AB R224, RZ, R224 ;  /* 0x000000e0ffe0723e */ /* 0x000fc800000010ff */
[----:B------:R-:W-:Y:S02]  /*6b00*/  PRMT R5, R224, 0x7610, R5 ;  /* 0x00007610e0057816 */ /* 0x000fe40000000005 */
[----:B------:R-:W2:Y:S04]  /*6b10*/  LDL.64 R224, [R1] ;  /* 0x0000000001e07983 */ /* 0x000ea80000100a00 */
[----:B--2---:R0:W-:Y:S04]  /*6b20*/  @P4 STG.E.U16 desc[UR50][R224.64+0x2], R5 ;  /* 0x00000205e0004986 */ /* 0x0041e8000c101532 */
[----:B0-----:R-:W2:Y:S01]  /*6b30*/  LDL.LU.64 R224, [R1+0x10] ;  /* 0x0000100001e07983 */ /* 0x001ea20000300a00 */
[----:B------:R-:W-:-:S02]  /*6b40*/  PRMT R0, R4, 0x7610, R0 ;  /* 0x0000761004007816 */ /* 0x000fc40000000000 */
[----:B--2---:R-:W-:-:S04]  /*6b50*/  IADD3 R224, P4, R234, R224, RZ ;  /* 0x000000e0eae07210 */ /* 0x004fc80007f9e0ff */
[----:B------:R-:W-:Y:S01]  /*6b60*/  IADD3 R5, P5, R224, R10, RZ ;  /* 0x0000000ae0057210 */ /* 0x000fe20007fbe0ff */
[----:B---3--:R-:W-:Y:S01]  /*6b70*/  IMAD.X R225, R8, 0x1, R235, P4 ;  /* 0x0000000108e17824 */ /* 0x008fe200020e06eb */
[----:B------:R0:W5:Y:S01]  /*6b80*/  LDL.LU.64 R10, [R1+0xa0] ;  /* 0x0000a000010a7983 */ /* 0x0001620000300a00 */
[----:B------:R-:W-:Y:S02]  /*6b90*/  ISETP.GT.AND P4, PT, R3, 0x108, P0 ;  /* 0x000001080300780c */ /* 0x000fe40000784270 */
[----:B----4-:R-:W-:Y:S01]  /*6ba0*/  IMAD.X R8, R225, 0x1, R7, P5 ;  /* 0x00000001e1087824 */ /* 0x010fe200028e0607 */
[----:B------:R-:W-:-:S04]  /*6bb0*/  LEA R6, P5, R5, R20, 0x1 ;  /* 0x0000001405067211 */ /* 0x000fc800078a08ff */
[----:B------:R-:W-:Y:S02]  /*6bc0*/  LEA.HI.X R7, R5, R21, R8, 0x1, P5 ;  /* 0x0000001505077211 */ /* 0x000fe400028f0c08 */
[----:B------:R0:W5:Y:S04]  /*6bd0*/  LDL.LU R8, [R1+0x9c] ;  /* 0x00009c0001087983 */ /* 0x0001680000300800 */
[----:B------:R0:W5:Y:S04]  /*6be0*/  LDL.LU R5, [R1+0x98] ;  /* 0x0000980001057983 */ /* 0x0001680000300800 */
[----:B------:R1:W-:Y:S04]  /*6bf0*/  STL.64 [R1+0x8], R6 ;  /* 0x0000080601007387 */ /* 0x0003e80000100a00 */
[----:B-1----:R0:W5:Y:S04]  /*6c00*/  LDL.LU.64 R6, [R1+0x90] ;  /* 0x0000900001067983 */ /* 0x0021680000300a00 */
[----:B------:R0:W5:Y:S04]  /*6c10*/  LDL.LU R4, [R1+0x8c] ;  /* 0x00008c0001047983 */ /* 0x0001680000300800 */
[----:B------:R1:W-:Y:S04]  /*6c20*/  STL.S16 [R1+0x70], R0 ;  /* 0x0000700001007387 */ /* 0x0003e80000100600 */
[----:B-1----:R0:W5:Y:S01]  /*6c30*/  LDL.LU R0, [R1+0x88] ;  /* 0x0000880001007983 */ /* 0x0021620000300800 */
[----:B------:R-:W-:Y:S04]  /*6c40*/  BSSY B1, `(.L_x_62) ;  /* 0x0000009000017945 */ /* 0x000fe80003800000 */
[----:B------:R-:W-:Y:S05]  /*6c50*/  @!P4 BRA `(.L_x_63) ;  /* 0x00000000001cc947 */ /* 0x000fea0003800000 */
[----:B------:R1:W-:Y:S04]  /*6c60*/  STL.64 [R1+0x90], R2 ;  /* 0x0000900201007387 */ /* 0x0003e80000100a00 */
[----:B-1----:R-:W2:Y:S04]  /*6c70*/  LDL.LU.64 R2, [R1+0x8] ;  /* 0x0000080001027983 */ /* 0x002ea80000300a00 */
[----:B-----5:R2:W-:Y:S04]  /*6c80*/  STL [R1+0x88], R0 ;  /* 0x0000880001007387 */ /* 0x0205e80000100800 */
[----:B--2---:R-:W2:Y:S04]  /*6c90*/  LDG.E.LTC128B.U16 R0, desc[UR50][R2.64] ;  /* 0x0000003202007981 */ /* 0x004ea8000c1e1520 */
[----:B------:R1:W5:Y:S04]  /*6ca0*/  LDL.LU.64 R2, [R1+0x90] ;  /* 0x0000900001027983 */ /* 0x0003680000300a00 */
[----:B--2---:R2:W-:Y:S04]  /*6cb0*/  STL [R1+0x70], R0 ;  /* 0x0000700001007387 */ /* 0x0045e80000100800 */
[----:B--2---:R1:W5:Y:S02]  /*6cc0*/  LDL.LU R0, [R1+0x88] ;  /* 0x0000880001007983 */ /* 0x0043640000300800 */
.L_x_63:
[----:B------:R-:W-:Y:S05]  /*6cd0*/  BSYNC B1 ;  /* 0x0000000000017941 */ /* 0x000fea0003800000 */
.L_x_62:
[----:B------:R2:W-:Y:S04]  /*6ce0*/  STL.64 [R1+0xd0], R24 ;  /* 0x0000d01801007387 */ /* 0x0005e80000100a00 */
[----:B--2---:R-:W2:Y:S04]  /*6cf0*/  LDL.64 R24, [R1] ;  /* 0x0000000001187983 */ /* 0x004ea80000100a00 */
[----:B------:R3:W-:Y:S04]  /*6d00*/  STL.64 [R1+0xc8], R22 ;  /* 0x0000c81601007387 */ /* 0x0007e80000100a00 */
[----:B---3--:R-:W3:Y:S04]  /*6d10*/  LDL.LU.64 R22, [R1+0x78] ;  /* 0x0000780001167983 */ /* 0x008ee80000300a00 */
[----:B------:R4:W-:Y:S04]  /*6d20*/  STL.64 [R1+0xc0], R18 ;  /* 0x0000c01201007387 */ /* 0x0009e80000100a00 */
[----:B----4-:R-:W4:Y:S04]  /*6d30*/  LDL R18, [R1+0x20] ;  /* 0x0000200001127983 */ /* 0x010f280000100800 */
[----:B------:R-:W4:Y:S04]  /*6d40*/  LDL R19, [R1+0x60] ;  /* 0x0000600001137983 */ /* 0x000f280000100800 */
[----:B------:R-:W-:Y:S04]  /*6d50*/  STL.64 [R1+0xb8], R14 ;  /* 0x0000b80e01007387 */ /* 0x000fe80000100a00 */
[----:B------:R0:W-:Y:S04]  /*6d60*/  STL.64 [R1+0xb0], R12 ;  /* 0x0000b00c01007387 */ /* 0x0001e80000100a00 */
[----:B0-----:R-:W4:Y:S04]  /*6d70*/  LDL R12, [R1+0x68] ;  /* 0x00006800010c7983 */ /* 0x001f280000100800 */
[----:B------:R-:W4:Y:S04]  /*6d80*/  LDL R13, [R1+0x58] ;  /* 0x00005800010d7983 */ /* 0x000f280000100800 */
[----:B-----5:R0:W-:Y:S04]  /*6d90*/  STL.64 [R1+0xa8], R10 ;  /* 0x0000a80a01007387 */ /* 0x0201e80000100a00 */
[----:B0-----:R-:W3:Y:S04]  /*6da0*/  LDL R11, [R1+0x40] ;  /* 0x00004000010b7983 */ /* 0x001ee80000100800 */
[----:B------:R0:W-:Y:S04]  /*6db0*/  STL.64 [R1+0xa0], R8 ;  /* 0x0000a00801007387 */ /* 0x0001e80000100a00 */
[----:B0-----:R-:W4:Y:S04]  /*6dc0*/  LDL.64 R8, [R1+0x50] ;  /* 0x0000500001087983 */ /* 0x001f280000100a00 */
[----:B------:R0:W-:Y:S04]  /*6dd0*/  STL [R1+0x98], R5 ;  /* 0x0000980501007387 */ /* 0x0001e80000100800 */
[----:B0-----:R-:W4:Y:S04]  /*6de0*/  LDL R5, [R1+0x44] ;  /* 0x0000440001057983 */ /* 0x001f280000100800 */
[----:B------:R0:W-:Y:S04]  /*6df0*/  STL.64 [R1+0x90], R6 ;  /* 0x0000900601007387 */ /* 0x0001e80000100a00 */
[----:B0-----:R-:W4:Y:S04]  /*6e00*/  LDL.64 R6, [R1+0x48] ;  /* 0x0000480001067983 */ /* 0x001f280000100a00 */
[----:B------:R0:W-:Y:S04]  /*6e10*/  STL [R1+0x8c], R4 ;  /* 0x00008c0401007387 */ /* 0x0001e80000100800 */
[----:B0-----:R-:W4:Y:S04]  /*6e20*/  LDL R4, [R1+0x5c] ;  /* 0x00005c0001047983 */ /* 0x001f280000100800 */
[----:B------:R0:W-:Y:S04]  /*6e30*/  STL [R1+0x88], R0 ;  /* 0x0000880001007387 */ /* 0x0001e80000100800 */
[----:B0-----:R-:W2:Y:S01]  /*6e40*/  LDL.LU R0, [R1+0x70] ;  /* 0x0000700001007983 */ /* 0x001ea20000300800 */
[----:B------:R-:W-:-:S04]  /*6e50*/  IMAD.U32 R15, RZ, RZ, UR8 ;  /* 0x00000008ff0f7e24 */ /* 0x000fc8000f8e00ff */
[----:B------:R-:W-:Y:S01]  /*6e60*/  IMAD.SHL.U32 R15, R15, 0x10, RZ ;  /* 0x000000100f0f7824 */ /* 0x000fe200078e00ff */
[----:B------:R-:W-:Y:S01]  /*6e70*/  BSSY B1, `(.L_x_64) ;  /* 0x000002d000017945 */ /* 0x000fe20003800000 */
[----:B---3--:R-:W-:-:S04]  /*6e80*/  IMAD.WIDE.U32 R22, R11, 0x78, R22 ;  /* 0x000000780b167825 */ /* 0x008fc800078e0016 */
[----:B--2---:R-:W-:-:S04]  /*6e90*/  IMAD.U32 R14, R0, 0x10000, RZ ;  /* 0x00010000000e7824 */ /* 0x004fc800078e00ff */
[----:B------:R-:W-:Y:S01]  /*6ea0*/  FMUL R10, R14, R16 ;  /* 0x000000100e0a7220 */ /* 0x000fe20000400000 */
[----:B------:R-:W-:-:S03]  /*6eb0*/  IADD3 R14, P5, R24, R15, RZ ;  /* 0x0000000f180e7210 */ /* 0x000fc60007fbe0ff */
[----:B------:R-:W-:Y:S02]  /*6ec0*/  FFMA R226, R226, R2, R10 ;  /* 0x00000002e2e27223 */ /* 0x000fe4000000000a */
[----:B----4-:R-:W-:Y:S02]  /*6ed0*/  IMAD.X R15, R25, 0x1, R18, P5 ;  /* 0x00000001190f7824 */ /* 0x010fe400028e0612 */
[----:B------:R0:W5:Y:S01]  /*6ee0*/  LDL.LU.64 R24, [R1+0xd0] ;  /* 0x0000d00001187983 */ /* 0x0001620000300a00 */
[----:B------:R-:W-:-:S03]  /*6ef0*/  F2FP.BF16.F32.PACK_AB R226, RZ, R226 ;  /* 0x000000e2ffe2723e */ /* 0x000fc600000010ff */
[----:B------:R-:W-:Y:S04]  /*6f00*/  STL.64 [R1+0x28], R14 ;  /* 0x0000280e01007387 */ /* 0x000fe80000100a00 */
[----:B------:R2:W-:Y:S02]  /*6f10*/  @P4 STG.E.U16 desc[UR50][R14.64], R226 ;  /* 0x000000e20e004986 */ /* 0x0005e4000c101532 */
[----:B--2---:R-:W-:-:S04]  /*6f20*/  IADD3 R14, P4, R234, R22, RZ ;  /* 0x00000016ea0e7210 */ /* 0x004fc80007f9e0ff */
[----:B------:R-:W-:Y:S02]  /*6f30*/  IADD3.X R15, R235, R5, R23, P4, !PT ;  /* 0x00000005eb0f7210 */ /* 0x000fe400027fe417 */
[----:B------:R0:W5:Y:S01]  /*6f40*/  LDL.LU.64 R22, [R1+0xc8] ;  /* 0x0000c80001167983 */ /* 0x0001620000300a00 */
[----:B------:R-:W-:-:S03]  /*6f50*/  IMAD.WIDE.U32 R18, R19, R11, R14 ;  /* 0x0000000b13127225 */ /* 0x000fc600078e000e */
[----:B------:R2:W-:Y:S02]  /*6f60*/  STL.64 [R1+0x38], R14 ;  /* 0x0000380e01007387 */ /* 0x0005e40000100a00 */
[----:B--2---:R-:W-:-:S04]  /*6f70*/  IADD3 R14, P4, R236, R18, RZ ;  /* 0x00000012ec0e7210 */ /* 0x004fc80007f9e0ff */
[----:B------:R-:W-:Y:S01]  /*6f80*/  IADD3.X R15, R237, R12, R19, P4, !PT ;  /* 0x0000000ced0f7210 */ /* 0x000fe200027fe413 */
[----:B------:R-:W-:Y:S01]  /*6f90*/  IMAD.WIDE.U32 R10, R11, 0x78, R224 ;  /* 0x000000780b0a7825 */ /* 0x000fe200078e00e0 */
[----:B------:R0:W5:Y:S03]  /*6fa0*/  LDL.LU.64 R18, [R1+0xc0] ;  /* 0x0000c00001127983 */ /* 0x0001660000300a00 */
[----:B------:R-:W-:Y:S02]  /*6fb0*/  IMAD.WIDE.U32 R12, R13, UR41, R14 ;  /* 0x000000290d0c7c25 */ /* 0x000fe4000f8e000e */
[----:B------:R0:W5:Y:S02]  /*6fc0*/  LDL.LU.64 R14, [R1+0xb8] ;  /* 0x0000b800010e7983 */ /* 0x0001640000300a00 */
[----:B------:R-:W-:Y:S01]  /*6fd0*/  IMAD.IADD R225, R4, 0x1, R13 ;  /* 0x0000000104e17824 */ /* 0x000fe200078e020d */
[----:B------:R-:W-:Y:S01]  /*6fe0*/  LEA R224, P4, R12, R20, 0x1 ;  /* 0x000000140ce07211 */ /* 0x000fe200078808ff */
[----:B------:R-:W-:-:S03]  /*6ff0*/  IMAD.IADD R4, R5, 0x1, R11 ;  /* 0x0000000105047824 */ /* 0x000fc600078e020b */
[----:B------:R-:W-:Y:S02]  /*7000*/  LEA.HI.X R225, R12, R21, R225, 0x1, P4 ;  /* 0x000000150ce17211 */ /* 0x000fe400020f0ce1 */
[----:B------:R-:W-:Y:S01]  /*7010*/  IADD3 R5, P4, P5, R8, R10, R234 ;  /* 0x0000000a08057210 */ /* 0x000fe20007d9e0ea */
[----:B------:R0:W5:Y:S04]  /*7020*/  LDL.LU.64 R12, [R1+0xb0] ;  /* 0x0000b000010c7983 */ /* 0x0001680000300a00 */
[----:B------:R2:W-:Y:S01]  /*7030*/  STL.64 [R1+0x10], R10 ;  /* 0x0000100a01007387 */ /* 0x0005e20000100a00 */
[----:B------:R-:W-:-:S03]  /*7040*/  PRMT R226, R0, 0x7610, R226 ;  /* 0x0000761000e27816 */ /* 0x000fc600000000e2 */
[----:B--2---:R0:W5:Y:S04]  /*7050*/  LDL.LU.64 R10, [R1+0xa8] ;  /* 0x0000a800010a7983 */ /* 0x0041680000300a00 */
[----:B------:R0:W5:Y:S04]  /*7060*/  LDL.LU.64 R8, [R1+0xa0] ;  /* 0x0000a00001087983 */ /* 0x0001680000300a00 */
[----:B------:R2:W-:Y:S04]  /*7070*/  STL [R1+0x74], R5 ;  /* 0x0000740501007387 */ /* 0x0005e80000100800 */
[----:B--2---:R0:W5:Y:S04]  /*7080*/  LDL.LU R5, [R1+0x98] ;  /* 0x0000980001057983 */ /* 0x0041680000300800 */
[----:B------:R2:W-:Y:S02]  /*7090*/  STL [R1+0xc], R4 ;  /* 0x00000c0401007387 */ /* 0x0005e40000100800 */
[----:B--2---:R-:W-:-:S02]  /*70a0*/  IADD3.X R4, R7, R4, R235, P4, P5 ;  /* 0x0000000407047210 */ /* 0x004fc400027ea4eb */
[----:B------:R0:W5:Y:S04]  /*70b0*/  LDL.LU.64 R6, [R1+0x90] ;  /* 0x0000900001067983 */ /* 0x0001680000300a00 */
[----:B------:R2:W-:Y:S01]  /*70c0*/  STL [R1+0x78], R4 ;  /* 0x0000780401007387 */ /* 0x0005e20000100800 */
[----:B------:R-:W-:-:S03]  /*70d0*/  ISETP.GT.AND P5, PT, R3, 0x108, P3 ;  /* 0x000001080300780c */ /* 0x000fc60001fa4270 */
[----:B--2---:R0:W5:Y:S04]  /*70e0*/  LDL.LU R4, [R1+0x8c] ;  /* 0x00008c0001047983 */ /* 0x0041680000300800 */
[----:B------:R0:W5:Y:S04]  /*70f0*/  LDL.LU R0, [R1+0x88] ;  /* 0x0000880001007983 */ /* 0x0001680000300800 */
[----:B------:R0:W-:Y:S02]  /*7100*/  STL.S16 [R1+0x8], R226 ;  /* 0x000008e201007387 */ /* 0x0001e40000100600 */
[----:B------:R-:W-:Y:S05]  /*7110*/  @!P5 BRA `(.L_x_65) ;  /* 0x000000000008d947 */ /* 0x000fea0003800000 */
[----:B0-----:R-:W2:Y:S04]  /*7120*/  LDG.E.LTC128B.U16 R226, desc[UR50][R224.64+0x2] ;  /* 0x00000232e0e27981 */ /* 0x001ea8000c1e1520 */
[----:B--2---:R2:W-:Y:S02]  /*7130*/  STL [R1+0x8], R226 ;  /* 0x000008e201007387 */ /* 0x0045e40000100800 */
.L_x_65:
[----:B------:R-:W-:Y:S05]  /*7140*/  BSYNC B1 ;  /* 0x0000000000017941 */ /* 0x000fea0003800000 */
.L_x_64:
[----:B-----5:R3:W-:Y:S04]  /*7150*/  STL.64 [R1+0x98], R8 ;  /* 0x0000980801007387 */ /* 0x0207e80000100a00 */
[----:B---3--:R-:W3:Y:S04]  /*7160*/  LDL.64 R8, [R1] ;  /* 0x0000000001087983 */ /* 0x008ee80000100a00 */
[----:B------:R-:W-:Y:S04]  /*7170*/  STL [R1+0x94], R6 ;  /* 0x0000940601007387 */ /* 0x000fe80000100800 */
[----:B------:R-:W-:Y:S04]  /*7180*/  STL [R1+0x90], R5 ;  /* 0x0000900501007387 */ /* 0x000fe80000100800 */
[----:B------:R4:W-:Y:S04]  /*7190*/  STL [R1+0x8c], R4 ;  /* 0x00008c0401007387 */ /* 0x0009e80000100800 */
[----:B----4-:R-:W0:Y:S04]  /*71a0*/  LDL.LU R4, [R1+0x8] ;  /* 0x0000080001047983 */ /* 0x010e280000300800 */
[----:B------:R4:W-:Y:S01]  /*71b0*/  STL [R1+0x88], R0 ;  /* 0x0000880001007387 */ /* 0x0009e20000100800 */
[----:B0-2---:R-:W-:-:S04]  /*71c0*/  IMAD.U32 R226, R4, 0x10000, RZ ;  /* 0x0001000004e27824 */ /* 0x005fc800078e00ff */
[----:B------:R-:W-:-:S04]  /*71d0*/  FMUL R226, R226, R16 ;  /* 0x00000010e2e27220 */ /* 0x000fc80000400000 */
[----:B------:R-:W-:Y:S01]  /*71e0*/  FFMA R227, R227, R2, R226 ;  /* 0x00000002e3e37223 */ /* 0x000fe200000000e2 */
[----:B------:R-:W-:-:S04]  /*71f0*/  IMAD.U32 R226, RZ, RZ, UR8 ;  /* 0x00000008ffe27e24 */ /* 0x000fc8000f8e00ff */
[----:B------:R-:W-:Y:S01]  /*7200*/  F2FP.BF16.F32.PACK_AB R227, RZ, R227 ;  /* 0x000000e3ffe3723e */ /* 0x000fe200000010ff */
[----:B------:R-:W-:-:S03]  /*7210*/  IMAD.SHL.U32 R226, R226, 0x10, RZ ;  /* 0x00000010e2e27824 */ /* 0x000fc600078e00ff */
[----:B------:R-:W-:Y:S02]  /*7220*/  PRMT R6, R227, 0x7610, R6 ;  /* 0x00007610e3067816 */ /* 0x000fe40000000006 */
[----:B------:R-:W2:Y:S01]  /*7230*/  LDL R227, [R1+0x20] ;  /* 0x0000200001e37983 */ /* 0x000ea20000100800 */
[----:B---3--:R-:W-:Y:S02]  /*7240*/  IADD3 R226, P4, R8, R226, RZ ;  /* 0x000000e208e27210 */ /* 0x008fe40007f9e0ff */
[----:B------:R-:W-:Y:S02]  /*7250*/  PRMT R5, R6, 0x7610, R5 ;  /* 0x0000761006057816 */ /* 0x000fe40000000005 */
[----:B----4-:R-:W-:Y:S01]  /*7260*/  PRMT R0, R4, 0x7610, R0 ;  /* 0x0000761004007816 */ /* 0x010fe20000000000 */
[----:B--2---:R-:W-:Y:S02]  /*7270*/  IMAD.X R227, R9, 0x1, R227, P4 ;  /* 0x0000000109e37824 */ /* 0x004fe400020e06e3 */
[----:B------:R0:W5:Y:S04]  /*7280*/  LDL.LU.64 R8, [R1+0x98] ;  /* 0x0000980001087983 */ /* 0x0001680000300a00 */
[----:B------:R0:W5:Y:S04]  /*7290*/  LDL.LU R6, [R1+0x94] ;  /* 0x0000940001067983 */ /* 0x0001680000300800 */
[----:B------:R2:W-:Y:S04]  /*72a0*/  @P5 STG.E.U16 desc[UR50][R226.64+0x2], R5 ;  /* 0x00000205e2005986 */ /* 0x0005e8000c101532 */
[----:B--2---:R0:W5:Y:S04]  /*72b0*/  LDL.LU R5, [R1+0x90] ;  /* 0x0000900001057983 */ /* 0x0041680000300800 */
[----:B------:R0:W5:Y:S04]  /*72c0*/  LDL.LU R4, [R1+0x8c] ;  /* 0x00008c0001047983 */ /* 0x0001680000300800 */
[----:B------:R2:W-:Y:S04]  /*72d0*/  STL.S16 [R1+0x8], R0 ;  /* 0x0000080001007387 */ /* 0x0005e80000100600 */
[----:B--2---:R0:W5:Y:S01]  /*72e0*/  LDL.LU R0, [R1+0x88] ;  /* 0x0000880001007983 */ /* 0x0041620000300800 */
[----:B------:R-:W-:Y:S01]  /*72f0*/  ISETP.GT.AND P4, PT, R3, 0x100, P2 ;  /* 0x000001000300780c */ /* 0x000fe20001784270 */
[----:B------:R-:W-:-:S12]  /*7300*/  BSSY B1, `(.L_x_66) ;  /* 0x0000006000017945 */ /* 0x000fd80003800000 */
[----:B0-----:R-:W-:Y:S05]  /*7310*/  @!P4 BRA `(.L_x_67) ;  /* 0x000000000010c947 */ /* 0x001fea0003800000 */
[----:B-----5:R0:W-:Y:S04]  /*7320*/  STL [R1+0x88], R0 ;  /* 0x0000880001007387 */ /* 0x0201e80000100800 */
[----:B0-----:R-:W2:Y:S04]  /*7330*/  LDG.E.LTC128B.U16 R0, desc[UR50][R22.64+0x10] ;  /* 0x0000103216007981 */ /* 0x001ea8000c1e1520 */
[----:B--2---:R0:W-:Y:S04]  /*7340*/  STL [R1+0x8], R0 ;  /* 0x0000080001007387 */ /* 0x0041e80000100800 */
[----:B0-----:R0:W5:Y:S02]  /*7350*/  LDL.LU R0, [R1+0x88] ;  /* 0x0000880001007983 */ /* 0x0011640000300800 */
.L_x_67:
[----:B------:R-:W-:Y:S05]  /*7360*/  BSYNC B1 ;  /* 0x0000000000017941 */ /* 0x000fea0003800000 */
.L_x_66:
[----:B-----5:R-:W-:Y:S04]  /*7370*/  STL [R1+0x98], R6 ;  /* 0x0000980601007387 */ /* 0x020fe80000100800 */
[----:B------:R2:W-:Y:S04]  /*7380*/  STL.64 [R1+0x90], R4 ;  /* 0x0000900401007387 */ /* 0x0005e80000100a00 */
[----:B--2---:R-:W2:Y:S04]  /*7390*/  LDL.64 R4, [R1] ;  /* 0x0000000001047983 */ /* 0x004ea80000100a00 */
[----:B------:R3:W-:Y:S04]  /*73a0*/  STL [R1+0x88], R0 ;  /* 0x0000880001007387 */ /* 0x0007e80000100800 */
[----:B---3--:R-:W3:Y:S02]  /*73b0*/  LDL.LU R0, [R1+0x8] ;  /* 0x0000080001007983 */ /* 0x008ee40000300800 */
[----:B---3--:R-:W-:-:S04]  /*73c0*/  IMAD.U32 R6, R0, 0x10000, RZ ;  /* 0x0001000000067824 */ /* 0x008fc800078e00ff */
[----:B------:R-:W-:-:S04]  /*73d0*/  FMUL R6, R6, R16 ;  /* 0x0000001006067220 */ /* 0x000fc80000400000 */
[----:B------:R-:W-:Y:S02]  /*73e0*/  FFMA R228, R228, R2, R6 ;  /* 0x00000002e4e47223 */ /* 0x000fe40000000006 */
[----:B------:R3:W5:Y:S01]  /*73f0*/  LDL.LU R6, [R1+0x98] ;  /* 0x0000980001067983 */ /* 0x0007620000300800 */
[----:B------:R-:W-:Y:S02]  /*7400*/  ISETP.GT.AND P5, PT, R3, 0x100, P1 ;  /* 0x000001000300780c */ /* 0x000fe40000fa4270 */
[----:B------:R-:W-:-:S05]  /*7410*/  F2FP.BF16.F32.PACK_AB R228, RZ, R228 ;  /* 0x000000e4ffe4723e */ /* 0x000fca00000010ff */
[----:B--2---:R2:W-:Y:S04]  /*7420*/  @P4 STG.E.U16 desc[UR50][R4.64+0x10], R228 ;  /* 0x000010e404004986 */ /* 0x0045e8000c101532 */
[----:B--2---:R3:W5:Y:S01]  /*7430*/  LDL.LU.64 R4, [R1+0x90] ;  /* 0x0000900001047983 */ /* 0x0047620000300a00 */
[----:B------:R-:W-:-:S03]  /*7440*/  PRMT R228, R0, 0x7610, R228 ;  /* 0x0000761000e47816 */ /* 0x000fc600000000e4 */
[----:B------:R3:W5:Y:S01]  /*7450*/  LDL.LU R0, [R1+0x88] ;  /* 0x0000880001007983 */ /* 0x0007620000300800 */
[----:B------:R-:W-:Y:S04]  /*7460*/  BSSY B1, `(.L_x_68) ;  /* 0x0000003000017945 */ /* 0x000fe80003800000 */
[----:B------:R-:W-:Y:S05]  /*7470*/  @!P5 BRA `(.L_x_69) ;  /* 0x000000000004d947 */ /* 0x000fea0003800000 */
[----:B------:R2:W5:Y:S02]  /*7480*/  LDG.E.LTC128B.U16 R228, desc[UR50][R22.64+0x12] ;  /* 0x0000123216e47981 */ /* 0x000564000c1e1520 */
.L_x_69:
[----:B------:R-:W-:Y:S05]  /*7490*/  BSYNC B1 ;  /* 0x0000000000017941 */ /* 0x000fea0003800000 */
.L_x_68:
[----:B-----5:R-:W-:Y:S04]  /*74a0*/  STL [R1+0x90], R0 ;  /* 0x0000900001007387 */ /* 0x020fe80000100800 */
[----:B------:R4:W-:Y:S04]  /*74b0*/  STL.64 [R1+0x88], R4 ;  /* 0x0000880401007387 */ /* 0x0009e80000100a00 */
[----:B----4-:R-:W4:Y:S01]  /*74c0*/  LDL.LU.64 R4, [R1] ;  /* 0x0000000001047983 */ /* 0x010f220000300a00 */
[----:B------:R-:W-:-:S04]  /*74d0*/  IMAD.U32 R0, R228, 0x10000, RZ ;  /* 0x00010000e4007824 */ /* 0x000fc800078e00ff */
[----:B------:R-:W-:-:S04]  /*74e0*/  FMUL R0, R0, R16 ;  /* 0x0000001000007220 */ /* 0x000fc80000400000 */
[----:B------:R-:W-:Y:S02]  /*74f0*/  FFMA R229, R229, R2, R0 ;  /* 0x00000002e5e57223 */ /* 0x000fe40000000000 */
[----:B------:R0:W5:Y:S01]  /*7500*/  LDL.LU R0, [R1+0x90] ;  /* 0x0000900001007983 */ /* 0x0001620000300800 */
[----:B------:R-:W-:Y:S02]  /*7510*/  ISETP.GT.AND P4, PT, R3, 0x108, P2 ;  /* 0x000001080300780c */ /* 0x000fe40001784270 */
[----:B------:R-:W-:-:S05]  /*7520*/  F2FP.BF16.F32.PACK_AB R229, RZ, R229 ;  /* 0x000000e5ffe5723e */ /* 0x000fca00000010ff */
[----:B----4-:R4:W-:Y:S04]  /*7530*/  @P5 STG.E.U16 desc[UR50][R4.64+0x12], R229 ;  /* 0x000012e504005986 */ /* 0x0109e8000c101532 */
[----:B----4-:R0:W5:Y:S01]  /*7540*/  LDL.LU.64 R4, [R1+0x88] ;  /* 0x0000880001047983 */ /* 0x0101620000300a00 */
[----:B------:R-:W-:Y:S04]  /*7550*/  BSSY B1, `(.L_x_70) ;  /* 0x0000003000017945 */ /* 0x000fe80003800000 */
[----:B------:R-:W-:Y:S05]  /*7560*/  @!P4 BRA `(.L_x_71) ;  /* 0x000000000004c947 */ /* 0x000fea0003800000 */
[----:B------:R4:W5:Y:S02]  /*7570*/  LDG.E.LTC128B.U16 R228, desc[UR50][R224.64+0x10] ;  /* 0x00001032e0e47981 */ /* 0x000964000c1e1520 */
.L_x_71:
[----:B------:R-:W-:Y:S05]  /*7580*/  BSYNC B1 ;  /* 0x0000000000017941 */ /* 0x000fea0003800000 */
.L_x_70:
[----:B-----5:R0:W-:Y:S04]  /*7590*/  STL.64 [R1+0x88], R4 ;  /* 0x0000880401007387 */ /* 0x0201e80000100a00 */
[----:B0-----:R-:W2:Y:S01]  /*75a0*/  LDL.LU.64 R4, [R1+0x28] ;  /* 0x0000280001047983 */ /* 0x001ea20000300a00 */
[----:B------:R-:W-:Y:S01]  /*75b0*/  IMAD.U32 R229, R228, 0x10000, RZ ;  /* 0x00010000e4e57824 */ /* 0x000fe200078e00ff */
[----:B------:R-:W-:-:S03]  /*75c0*/  ISETP.GT.AND P5, PT, R3, 0x108, P1 ;  /* 0x000001080300780c */ /* 0x000fc60000fa4270 */
[----:B------:R-:W-:-:S04]  /*75d0*/  FMUL R229, R229, R16 ;  /* 0x00000010e5e57220 */ /* 0x000fc80000400000 */
[----:B------:R-:W-:-:S05]  /*75e0*/  FFMA R229, R230, R2, R229 ;  /* 0x00000002e6e57223 */ /* 0x000fca00000000e5 */
[----:B------:R-:W-:-:S05]  /*75f0*/  F2FP.BF16.F32.PACK_AB R229, RZ, R229 ;  /* 0x000000e5ffe5723e */ /* 0x000fca00000010ff */
[----:B--2---:R0:W-:Y:S04]  /*7600*/  @P4 STG.E.U16 desc[UR50][R4.64+0x10], R229 ;  /* 0x000010e504004986 */ /* 0x0041e8000c101532 */
[----:B0-----:R0:W5:Y:S01]  /*7610*/  LDL.LU.64 R4, [R1+0x88] ;  /* 0x0000880001047983 */ /* 0x0011620000300a00 */
[----:B------:R-:W-:Y:S04]  /*7620*/  BSSY B1, `(.L_x_72) ;  /* 0x0000003000017945 */ /* 0x000fe80003800000 */
[----:B------:R-:W-:Y:S05]  /*7630*/  @!P5 BRA `(.L_x_73) ;  /* 0x000000000004d947 */ /* 0x000fea0003800000 */
[----:B------:R2:W5:Y:S02]  /*7640*/  LDG.E.LTC128B.U16 R228, desc[UR50][R224.64+0x12] ;  /* 0x00001232e0e47981 */ /* 0x000564000c1e1520 */
.L_x_73:
[----:B------:R-:W-:Y:S05]  /*7650*/  BSYNC B1 ;  /* 0x0000000000017941 */ /* 0x000fea0003800000 */
.L_x_72:
[----:B------:R0:W-:Y:S04]  /*7660*/  STL.64 [R1+0xb0], R18 ;  /* 0x0000b01201007387 */ /* 0x0001e80000100a00 */
[----:B0-----:R-:W3:Y:S04]  /*7670*/  LDL.LU.64 R18, [R1+0x10] ;  /* 0x0000100001127983 */ /* 0x001ee80000300a00 */
[----:B------:R0:W-:Y:S04]  /*7680*/  STL.64 [R1+0xa8], R14 ;  /* 0x0000a80e01007387 */ /* 0x0001e80000100a00 */
[----:B0-----:R-:W3:Y:S01]  /*7690*/  LDL.LU.64 R14, [R1+0x50] ;  /* 0x00005000010e7983 */ /* 0x001ee20000300a00 */
[----:B-----5:R-:W-:-:S03]  /*76a0*/  IMAD.U32 R229, R228, 0x10000, RZ ;  /* 0x00010000e4e57824 */ /* 0x020fc600078e00ff */
[----:B------:R0:W-:Y:S01]  /*76b0*/  STL.64 [R1+0xa0], R12 ;  /* 0x0000a00c01007387 */ /* 0x0001e20000100a00 */
[----:B------:R-:W-:-:S04]  /*76c0*/  FMUL R229, R229, R16 ;  /* 0x00000010e5e57220 */ /* 0x000fc80000400000 */
[----:B------:R-:W-:-:S05]  /*76d0*/  FFMA R229, R231, R2, R229 ;  /* 0x00000002e7e57223 */ /* 0x000fca00000000e5 */
[----:B------:R-:W-:Y:S01]  /*76e0*/  F2FP.BF16.F32.PACK_AB R229, RZ, R229 ;  /* 0x000000e5ffe5723e */ /* 0x000fe200000010ff */
[----:B0-----:R-:W4:Y:S03]  /*76f0*/  LDL.LU.64 R12, [R1+0x48] ;  /* 0x00004800010c7983 */ /* 0x001f260000300a00 */
[----:B------:R-:W-:Y:S01]  /*7700*/  PRMT R230, R229, 0x7610, R230 ;  /* 0x00007610e5e67816 */ /* 0x000fe200000000e6 */
[----:B------:R0:W-:Y:S04]  /*7710*/  STL.64 [R1+0x98], R10 ;  /* 0x0000980a01007387 */ /* 0x0001e80000100a00 */
[----:B------:R-:W-:Y:S04]  /*7720*/  @P5 STG.E.U16 desc[UR50][R226.64+0x12], R230 ;  /* 0x000012e6e2005986 */ /* 0x000fe8000c101532 */
[----:B0-----:R-:W2:Y:S04]  /*7730*/  LDL.LU.64 R10, [R1+0x38] ;  /* 0x00003800010a7983 */ /* 0x001ea80000300a00 */
[----:B------:R0:W-:Y:S04]  /*7740*/  STL.64 [R1+0x90], R8 ;  /* 0x0000900801007387 */ /* 0x0001e80000100a00 */
[----:B0-----:R-:W2:Y:S04]  /*7750*/  LDL R8, [R1+0x5c] ;  /* 0x00005c0001087983 */ /* 0x001ea80000100800 */
[----:B------:R-:W2:Y:S04]  /*7760*/  LDL R9, [R1+0x40] ;  /* 0x0000400001097983 */ /* 0x000ea80000100800 */
[----:B------:R0:W-:Y:S04]  /*7770*/  STL.64 [R1+0x88], R4 ;  /* 0x0000880401007387 */ /* 0x0001e80000100a00 */
[----:B------:R-:W2:Y:S04]  /*7780*/  LDL R231, [R1+0x68] ;  /* 0x0000680001e77983 */ /* 0x000ea80000100800 */
[----:B0-----:R-:W2:Y:S01]  /*7790*/  LDL R4, [R1+0x58] ;  /* 0x0000580001047983 */ /* 0x001ea20000100800 */
[----:B---3--:R-:W-:-:S03]  /*77a0*/  IADD3 R229, P4, R14, R18, RZ ;  /* 0x000000120ee57210 */ /* 0x008fc60007f9e0ff */
[----:B------:R-:W5:Y:S04]  /*77b0*/  LDL.LU.64 R18, [R1+0xb0] ;  /* 0x0000b00001127983 */ /* 0x000f680000300a00 */
[----:B------:R-:W5:Y:S04]  /*77c0*/  LDL.LU.64 R14, [R1+0xa8] ;  /* 0x0000a800010e7983 */ /* 0x000f680000300a00 */
[----:B------:R-:W4:Y:S01]  /*77d0*/  LDL.LU R227, [R1+0xc] ;  /* 0x00000c0001e37983 */ /* 0x000f220000300800 */
[----:B------:R-:W-:Y:S02]  /*77e0*/  ISETP.GT.AND P5, PT, R3, 0x180, P0 ;  /* 0x000001800300780c */ /* 0x000fe400007a4270 */
[----:B------:R-:W-:Y:S01]  /*77f0*/  PRMT R230, R228, 0x7610, R230 ;  /* 0x00007610e4e67816 */ /* 0x000fe200000000e6 */
[----:B----4-:R-:W-:Y:S01]  /*7800*/  IMAD.X R227, R227, 0x1, R13, P4 ;  /* 0x00000001e3e37824 */ /* 0x010fe200020e060d */
[C---:B------:R-:W-:Y:S01]  /*7810*/  LEA R226, P4, R229.reuse, R20, 0x1 ;  /* 0x00000014e5e27211 */ /* 0x040fe200078808ff */
[----:B------:R-:W5:Y:S03]  /*7820*/  LDL.LU.64 R12, [R1+0xa0] ;  /* 0x0000a000010c7983 */ /* 0x000f660000300a00 */
[----:B------:R-:W-:Y:S01]  /*7830*/  LEA.HI.X R227, R229, R21, R227, 0x1, P4 ;  /* 0x00000015e5e37211 */ /* 0x000fe200020f0ce3 */
[----:B------:R-:W3:Y:S04]  /*7840*/  LDL R228, [R1+0x44] ;  /* 0x0000440001e47983 */ /* 0x000ee80000100800 */
[----:B------:R-:W4:Y:S04]  /*7850*/  LDL R229, [R1+0x60] ;  /* 0x0000600001e57983 */ /* 0x000f280000100800 */
[----:B------:R2:W4:Y:S04]  /*7860*/  @P5 LDG.E.LTC128B.U16 R230, desc[UR50][R226.64] ;  /* 0x00000032e2e65981 */ /* 0x000528000c1e1520 */
[----:B------:R-:W2:Y:S01]  /*7870*/  LDL.LU.64 R226, [R1+0x18] ;  /* 0x0000180001e27983 */ /* 0x000ea20000300a00 */
[----:B------:R-:W-:Y:S01]  /*7880*/  UIMAD UR4, UR9, 0x300, URZ ;  /* 0x00000300090478a4 */ /* 0x000fe2000f8e023f */
[----:B--2---:R-:W-:-:S03]  /*7890*/  IMAD.WIDE.U32 R226, R9, 0x78, R226 ;  /* 0x0000007809e27825 */ /* 0x004fc600078e00e2 */
[----:B------:R-:W-:-:S04]  /*78a0*/  IADD3 R226, P4, R234, R226, RZ ;  /* 0x000000e2eae27210 */ /* 0x000fc80007f9e0ff */
[----:B---3--:R-:W-:-:S03]  /*78b0*/  IADD3.X R227, R235, R228, R227, P4, !PT ;  /* 0x000000e4ebe37210 */ /* 0x008fc600027fe4e3 */
[----:B----4-:R-:W-:-:S03]  /*78c0*/  IMAD.WIDE.U32 R226, R229, R9, R226 ;  /* 0x00000009e5e27225 */ /* 0x010fc600078e00e2 */
[----:B------:R-:W-:Y:S01]  /*78d0*/  IADD3 R228, P4, R236, R226, RZ ;  /* 0x000000e2ece47210 */ /* 0x000fe20007f9e0ff */
[----:B------:R-:W-:-:S03]  /*78e0*/  IMAD.U32 R226, R230, 0x10000, RZ ;  /* 0x00010000e6e27824 */ /* 0x000fc600078e00ff */
[----:B------:R-:W-:Y:S01]  /*78f0*/  IADD3.X R229, R237, R231, R227, P4, !PT ;  /* 0x000000e7ede57210 */ /* 0x000fe200027fe4e3 */
[----:B------:R-:W-:Y:S01]  /*7900*/  FMUL R226, R226, R16 ;  /* 0x00000010e2e27220 */ /* 0x000fe20000400000 */
[----:B------:R0:W-:Y:S01]  /*7910*/  STL [R1+0x10], R230 ;  /* 0x000010e601007387 */ /* 0x0001e20000100800 */
[----:B------:R-:W-:-:S04]  /*7920*/  IMAD.WIDE.U32 R228, R4, UR41, R228 ;  /* 0x0000002904e47c25 */ /* 0x000fc8000f8e00e4 */
[----:B------:R-:W-:Y:S01]  /*7930*/  FFMA R216, R216, R2, R226 ;  /* 0x00000002d8d87223 */ /* 0x000fe200000000e2 */
[----:B------:R-:W-:Y:S02]  /*7940*/  IMAD.IADD R227, R8, 0x1, R229 ;  /* 0x0000000108e37824 */ /* 0x000fe400078e02e5 */
[----:B0-----:R-:W-:Y:S01]  /*7950*/  IMAD.U32 R230, RZ, RZ, UR8 ;  /* 0x00000008ffe67e24 */ /* 0x001fe2000f8e00ff */
[----:B------:R-:W-:-:S03]  /*7960*/  LEA R226, P4, R228, R20, 0x1 ;  /* 0x00000014e4e27211 */ /* 0x000fc600078808ff */
[----:B------:R-:W-:Y:S01]  /*7970*/  IMAD.WIDE.U32 R230, R230, 0x300, R6 ;  /* 0x00000300e6e67825 */ /* 0x000fe200078e0006 */
[----:B------:R-:W-:Y:S02]  /*7980*/  LEA.HI.X R227, R228, R21, R227, 0x1, P4 ;  /* 0x00000015e4e37211 */ /* 0x000fe400020f0ce3 */
[----:B------:R-:W-:Y:S01]  /*7990*/  F2FP.BF16.F32.PACK_AB R216, RZ, R216 ;  /* 0x000000d8ffd8723e */ /* 0x000fe200000010ff */
[----:B------:R-:W-:Y:S02]  /*79a0*/  VIADD R229, R231, UR4 ;  /* 0x00000004e7e57c36 */ /* 0x000fe40008000000 */
[----:B------:R-:W-:Y:S02]  /*79b0*/  @P5 IMAD.MOV.U32 R228, RZ, RZ, R230 ;  /* 0x000000ffffe45224 */ /* 0x000fe400078e00e6 */
[----:B------:R-:W-:Y:S02]  /*79c0*/  IMAD.WIDE.U32 R8, R9, 0x78, R10 ;  /* 0x0000007809087825 */ /* 0x000fe400078e000a */
[----:B------:R0:W5:Y:S04]  /*79d0*/  LDL.LU.64 R10, [R1+0x98] ;  /* 0x00009800010a7983 */ /* 0x0001680000300a00 */
[----:B------:R2:W-:Y:S01]  /*79e0*/  @P5 STG.E.U16 desc[UR50][R228.64], R216 ;  /* 0x000000d8e4005986 */ /* 0x0005e2000c101532 */
[----:B------:R-:W-:-:S03]  /*79f0*/  IADD3 R4, P5, R234, R8, RZ ;  /* 0x00000008ea047210 */ /* 0x000fc60007fbe0ff */
[----:B------:R3:W-:Y:S04]  /*7a00*/  STL.64 [R1+0x8], R8 ;  /* 0x0000080801007387 */ /* 0x0007e80000100a00 */
[----:B--2---:R0:W5:Y:S04]  /*7a10*/  LDL R216, [R1+0x10] ;  /* 0x0000100001d87983 */ /* 0x0041680000100800 */
[----:B---3--:R0:W5:Y:S04]  /*7a20*/  LDL.LU.64 R8, [R1+0x90] ;  /* 0x0000900001087983 */ /* 0x0081680000300a00 */
[----:B------:R2:W-:Y:S04]  /*7a30*/  STL [R1], R4 ;  /* 0x0000000401007387 */ /* 0x0005e80000100800 */
[----:B--2---:R0:W5:Y:S01]  /*7a40*/  LDL.LU.64 R4, [R1+0x88] ;  /* 0x0000880001047983 */ /* 0x0041620000300a00 */
[----:B------:R-:W-:Y:S01]  /*7a50*/  ISETP.GT.AND P4, PT, R3, 0x180, P3 ;  /* 0x000001800300780c */ /* 0x000fe20001f84270 */
[----:B------:R-:W-:-:S12]  /*7a60*/  BSSY B1, `(.L_x_74) ;  /* 0x0000004000017945 */ /* 0x000fd80003800000 */
[----:B0-----:R-:W-:Y:S05]  /*7a70*/  @!P4 BRA `(.L_x_75) ;  /* 0x000000000008c947 */ /* 0x001fea0003800000 */
[----:B-----5:R-:W2:Y:S04]  /*7a80*/  LDG.E.LTC128B.U16 R216, desc[UR50][R226.64+0x2] ;  /* 0x00000232e2d87981 */ /* 0x020ea8000c1e1520 */
[----:B--2---:R0:W-:Y:S02]  /*7a90*/  STL [R1+0x10], R216 ;  /* 0x000010d801007387 */ /* 0x0041e40000100800 */
.L_x_75:
[----:B------:R-:W-:Y:S05]  /*7aa0*/  BSYNC B1 ;  /* 0x0000000000017941 */ /* 0x000fea0003800000 */
.L_x_74:
[----:B------:R2:W-:Y:S04]  /*7ab0*/  STL.64 [R1+0x90], R6 ;  /* 0x0000900601007387 */ /* 0x0005e80000100a00 */
[----:B--2---:R-:W2:Y:S01]  /*7ac0*/  LDL.LU.64 R6, [R1] ;  /* 0x0000000001067983 */ /* 0x004ea20000300a00 */
[----:B0----5:R-:W-:-:S03]  /*7ad0*/  IMAD.U32 R216, R216, 0x10000, RZ ;  /* 0x00010000d8d87824 */ /* 0x021fc600078e00ff */
[----:B--2---:R-:W2:Y:S04]  /*7ae0*/  LDL.LU R7, [R1+0x44] ;  /* 0x0000440001077983 */ /* 0x004ea80000300800 */
[----:B------:R0:W-:Y:S04]  /*7af0*/  STL.64 [R1+0x88], R4 ;  /* 0x0000880401007387 */ /* 0x0001e80000100a00 */
[----:B0-----:R-:W2:Y:S01]  /*7b00*/  LDL.LU.64 R4, [R1+0x8] ;  /* 0x0000080001047983 */ /* 0x001ea20000300a00 */
[----:B------:R-:W-:-:S03]  /*7b10*/  FMUL R216, R216, R16 ;  /* 0x00000010d8d87220 */ /* 0x000fc60000400000 */
[----:B------:R-:W3:Y:S01]  /*7b20*/  LDL.LU R234, [R1+0x74] ;  /* 0x0000740001ea7983 */ /* 0x000ee20000300800 */
[----:B--2---:R-:W-:Y:S01]  /*7b30*/  IADD3.X R7, R235, R7, R5, P5, !PT ;  /* 0x00000007eb077210 */ /* 0x004fe20002ffe405 */
[----:B------:R-:W-:Y:S02]  /*7b40*/  FFMA R235, R217, R2, R216 ;  /* 0x00000002d9eb7223 */ /* 0x000fe400000000d8 */
[----:B------:R-:W2:Y:S04]  /*7b50*/  LDL.LU R217, [R1+0x40] ;  /* 0x0000400001d97983 */ /* 0x000ea80000300800 */
[----:B------:R-:W2:Y:S04]  /*7b60*/  LDL.LU R216, [R1+0x60] ;  /* 0x0000600001d87983 */ /* 0x000ea80000300800 */
[----:B------:R-:W4:Y:S01]  /*7b70*/  LDL.LU R5, [R1+0x78] ;  /* 0x0000780001057983 */ /* 0x000f220000300800 */
[----:B---3--:R-:W-:-:S02]  /*7b80*/  LEA R4, P5, R234, R20, 0x1 ;  /* 0x00000014ea047211 */ /* 0x008fc400078a08ff */
[----:B------:R-:W-:Y:S01]  /*7b90*/  F2FP.BF16.F32.PACK_AB R235, RZ, R235 ;  /* 0x000000ebffeb723e */ /* 0x000fe200000010ff */
[----:B--2---:R-:W-:Y:S02]  /*7ba0*/  IMAD.WIDE.U32 R216, R216, R217, R6 ;  /* 0x000000d9d8d87225 */ /* 0x004fe400078e0006 */
[----:B------:R0:W5:Y:S01]  /*7bb0*/  LDL.LU.64 R6, [R1+0x90] ;  /* 0x0000900001067983 */ /* 0x0001620000300a00 */
[----:B----4-:R-:W-:Y:S02]  /*7bc0*/  LEA.HI.X R5, R234, R21, R5, 0x1, P5 ;  /* 0x00000015ea057211 */ /* 0x010fe400028f0c05 */
[----:B------:R-:W-:Y:S02]  /*7bd0*/  IADD3 R234, P5, R236, R216, RZ ;  /* 0x000000d8ecea7210 */ /* 0x000fe40007fbe0ff */
[----:B------:R-:W-:Y:S01]  /*7be0*/  PRMT R236, R235, 0x7610, R236 ;  /* 0x00007610ebec7816 */ /* 0x000fe200000000ec */
[----:B------:R2:W-:Y:S04]  /*7bf0*/  STL.64 [R1+0x8], R4 ;  /* 0x0000080401007387 */ /* 0x0005e80000100a00 */
[----:B--2---:R0:W5:Y:S04]  /*7c00*/  LDL.LU.64 R4, [R1+0x88] ;  /* 0x0000880001047983 */ /* 0x0041680000300a00 */
[----:B------:R-:W2:Y:S01]  /*7c10*/  LDL.LU R235, [R1+0x68] ;  /* 0x0000680001eb7983 */ /* 0x000ea20000300800 */
[----:B------:R-:W-:Y:S01]  /*7c20*/  @P4 IMAD.MOV.U32 R216, RZ, RZ, R230 ;  /* 0x000000ffffd84224 */ /* 0x000fe200078e00e6 */
[----:B------:R-:W-:-:S02]  /*7c30*/  ISETP.GT.AND P0, PT, R3, 0x188, P0 ;  /* 0x000001880300780c */ /* 0x000fc40000704270 */
[----:B--2---:R-:W-:Y:S01]  /*7c40*/  IADD3.X R235, R237, R235, R217, P5, !PT ;  /* 0x000000ebedeb7210 */ /* 0x004fe20002ffe4d9 */
[----:B------:R-:W-:-:S05]  /*7c50*/  @P4 IMAD.MOV.U32 R217, RZ, RZ, R229 ;  /* 0x000000ffffd94224 */ /* 0x000fca00078e00e5 */
[----:B------:R2:W-:Y:S04]  /*7c60*/  @P4 STG.E.U16 desc[UR50][R216.64+0x2], R236 ;  /* 0x000002ecd8004986 */ /* 0x0005e8000c101532 */
[----:B--2---:R-:W2:Y:S01]  /*7c70*/  LDL.LU R217, [R1+0x10] ;  /* 0x0000100001d97983 */ /* 0x004ea20000300800 */
[----:B------:R-:W-:Y:S01]  /*7c80*/  BSSY B1, `(.L_x_76) ;  /* 0x0000005000017945 */ /* 0x000fe20003800000 */
[----:B--2---:R-:W-:-:S03]  /*7c90*/  PRMT R236, R217, 0x7610, R236 ;  /* 0x00007610d9ec7816 */ /* 0x004fc600000000ec */
[----:B0-----:R-:W-:Y:S05]  /*7ca0*/  @!P0 BRA `(.L_x_77) ;  /* 0x0000000000088947 */ /* 0x001fea0003800000 */
[----:B------:R-:W2:Y:S04]  /*7cb0*/  LDL.LU.64 R216, [R1+0x8] ;  /* 0x0000080001d87983 */ /* 0x000ea80000300a00 */
[----:B--2---:R0:W5:Y:S02]  /*7cc0*/  LDG.E.LTC128B.U16 R236, desc[UR50][R216.64] ;  /* 0x00000032d8ec7981 */ /* 0x004164000c1e1520 */
.L_x_77:
[----:B------:R-:W-:Y:S05]  /*7cd0*/  BSYNC B1 ;  /* 0x0000000000017941 */ /* 0x000fea0003800000 */
.L_x_76:
[----:B------:R2:W-:Y:S04]  /*7ce0*/  STL [R1+0x88], R0 ;  /* 0x0000880001007387 */ /* 0x0005e80000100800 */
[----:B--2---:R-:W2:Y:S04]  /*7cf0*/  LDL.LU R0, [R1+0x58] ;  /* 0x0000580001007983 */ /* 0x004ea80000300800 */
[----:B0-----:R-:W3:Y:S01]  /*7d00*/  LDL.LU R217, [R1+0x5c] ;  /* 0x00005c0001d97983 */ /* 0x001ee20000300800 */
[----:B-----5:R-:W-:-:S04]  /*7d10*/  IMAD.U32 R216, R236, 0x10000, RZ ;  /* 0x00010000ecd87824 */ /* 0x020fc800078e00ff */
[----:B------:R-:W-:Y:S01]  /*7d20*/  FMUL R216, R216, R16 ;  /* 0x00000010d8d87220 */ /* 0x000fe20000400000 */
[----:B--2---:R-:W-:Y:S02]  /*7d30*/  IMAD.WIDE.U32 R234, R0, UR41, R234 ;  /* 0x0000002900ea7c25 */ /* 0x004fe4000f8e00ea */
[----:B------:R0:W5:Y:S02]  /*7d40*/  LDL.LU R0, [R1+0x88] ;  /* 0x0000880001007983 */ /* 0x0001640000300800 */
[----:B------:R-:W-:Y:S01]  /*7d50*/  FFMA R218, R218, R2, R216 ;  /* 0x00000002dada7223 */ /* 0x000fe200000000d8 */
[----:B---3--:R-:W-:Y:S01]  /*7d60*/  IMAD.IADD R217, R217, 0x1, R235 ;  /* 0x00000001d9d97824 */ /* 0x008fe200078e02eb */
[C---:B------:R-:W-:Y:S01]  /*7d70*/  LEA R20, P5, R234.reuse, R20, 0x1 ;  /* 0x00000014ea147211 */ /* 0x040fe200078a08ff */
[----:B------:R-:W-:Y:S01]  /*7d80*/  IMAD.U32 R216, RZ, RZ, UR8 ;  /* 0x00000008ffd87e24 */ /* 0x000fe2000f8e00ff */
[----:B------:R-:W-:Y:S02]  /*7d90*/  ISETP.GT.AND P3, PT, R3, 0x188, P3 ;  /* 0x000001880300780c */ /* 0x000fe40001f64270 */
[----:B------:R-:W-:Y:S01]  /*7da0*/  LEA.HI.X R21, R234, R21, R217, 0x1, P5 ;  /* 0x00000015ea157211 */ /* 0x000fe200028f0cd9 */
[----:B------:R-:W-:Y:S01]  /*7db0*/  IMAD.SHL.U32 R216, R216, 0x10, RZ ;  /* 0x00000010d8d87824 */ /* 0x000fe200078e00ff */
[----:B------:R-:W2:Y:S01]  /*7dc0*/  LDL R217, [R1+0x20] ;  /* 0x0000200001d97983 */ /* 0x000ea20000100800 */
[----:B------:R-:W-:-:S03]  /*7dd0*/  F2FP.BF16.F32.PACK_AB R218, RZ, R218 ;  /* 0x000000daffda723e */ /* 0x000fc600000010ff */
[----:B------:R-:W-:Y:S01]  /*7de0*/  IADD3 R216, P4, R216, R230, RZ ;  /* 0x000000e6d8d87210 */ /* 0x000fe20007f9e0ff */
[----:B------:R-:W-:Y:S04]  /*7df0*/  BSSY B1, `(.L_x_78) ;  /* 0x0000006000017945 */ /* 0x000fe80003800000 */
[----:B--2---:R-:W-:-:S05]  /*7e00*/  IMAD.X R217, R229, 0x1, R217, P4 ;  /* 0x00000001e5d97824 */ /* 0x004fca00020e06d9 */
[----:B------:R2:W-:Y:S02]  /*7e10*/  @P0 STG.E.U16 desc[UR50][R216.64], R218 ;  /* 0x000000dad8000986 */ /* 0x0005e4000c101532 */
[----:B--2---:R-:W-:Y:S01]  /*7e20*/  PRMT R218, R236, 0x7610, R218 ;  /* 0x00007610ecda7816 */ /* 0x004fe200000000da */
[----:B0-----:R-:W-:Y:S06]  /*7e30*/  @!P3 BRA `(.L_x_79) ;  /* 0x000000000004b947 */ /* 0x001fec0003800000 */
[----:B------:R0:W5:Y:S02]  /*7e40*/  LDG.E.LTC128B.U16 R218, desc[UR50][R20.64+0x2] ;  /* 0x0000023214da7981 */ /* 0x000164000c1e1520 */
.L_x_79:
[----:B------:R-:W-:Y:S05]  /*7e50*/  BSYNC B1 ;  /* 0x0000000000017941 */ /* 0x000fea0003800000 */
.L_x_78:
[----:B-----5:R-:W-:Y:S01]  /*7e60*/  IMAD.U32 R234, R218, 0x10000, RZ ;  /* 0x00010000daea7824 */ /* 0x020fe200078e00ff */
[----:B------:R-:W-:Y:S01]  /*7e70*/  ISETP.GT.AND P0, PT, R3, 0x180, P2 ;  /* 0x000001800300780c */ /* 0x000fe20001704270 */
[----:B------:R-:W-:Y:S02]  /*7e80*/  BSSY B1, `(.L_x_80) ;  /* 0x0000007000017945 */ /* 0x000fe40003800000 */
[----:B------:R-:W-:-:S04]  /*7e90*/  FMUL R234, R234, R16 ;  /* 0x00000010eaea7220 */ /* 0x000fc80000400000 */
[----:B------:R-:W-:-:S05]  /*7ea0*/  FFMA R219, R219, R2, R234 ;  /* 0x00000002dbdb7223 */ /* 0x000fca00000000ea */
[----:B------:R-:W-:-:S05]  /*7eb0*/  F2FP.BF16.F32.PACK_AB R219, RZ, R219 ;  /* 0x000000dbffdb723e */ /* 0x000fca00000010ff */
[----:B------:R2:W-:Y:S01]  /*7ec0*/  @P3 STG.E.U16 desc[UR50][R216.64+0x2], R219 ;  /* 0x000002dbd8003986 */ /* 0x0005e2000c101532 */
[----:B------:R-:W-:Y:S05]  /*7ed0*/  @!P0 BRA `(.L_x_81) ;  /* 0x0000000000048947 */ /* 0x000fea0003800000 */
[----:B------:R3:W5:Y:S02]  /*7ee0*/  LDG.E.LTC128B.U16 R218, desc[UR50][R226.64+0x10] ;  /* 0x00001032e2da7981 */ /* 0x000764000c1e1520 */
.L_x_81:
[----:B------:R-:W-:Y:S05]  /*7ef0*/  BSYNC B1 ;  /* 0x0000000000017941 */ /* 0x000fea0003800000 */
.L_x_80:
[----:B--2--5:R-:W-:Y:S01]  /*7f00*/  IMAD.U32 R219, R218, 0x10000, RZ ;  /* 0x00010000dadb7824 */ /* 0x024fe200078e00ff */
[----:B------:R-:W-:Y:S01]  /*7f10*/  ISETP.GT.AND P3, PT, R3, 0x180, P1 ;  /* 0x000001800300780c */ /* 0x000fe20000f64270 */
[----:B------:R-:W-:Y:S01]  /*7f20*/  @P0 IMAD.MOV.U32 R234, RZ, RZ, R230 ;  /* 0x000000ffffea0224 */ /* 0x000fe200078e00e6 */
[----:B------:R-:W-:Y:S01]  /*7f30*/  BSSY B1, `(.L_x_82) ;  /* 0x0000008000017945 */ /* 0x000fe20003800000 */
[----:B------:R-:W-:Y:S01]  /*7f40*/  FMUL R219, R219, R16 ;  /* 0x00000010dbdb7220 */ /* 0x000fe20000400000 */
[----:B------:R-:W-:-:S03]  /*7f50*/  @P0 IMAD.MOV.U32 R235, RZ, RZ, R229 ;  /* 0x000000ffffeb0224 */ /* 0x000fc600078e00e5 */
[----:B------:R-:W-:-:S05]  /*7f60*/  FFMA R219, R220, R2, R219 ;  /* 0x00000002dcdb7223 */ /* 0x000fca00000000db */
[----:B------:R-:W-:-:S05]  /*7f70*/  F2FP.BF16.F32.PACK_AB R219, RZ, R219 ;  /* 0x000000dbffdb723e */ /* 0x000fca00000010ff */
[----:B------:R2:W-:Y:S01]  /*7f80*/  @P0 STG.E.U16 desc[UR50][R234.64+0x10], R219 ;  /* 0x000010dbea000986 */ /* 0x0005e2000c101532 */
[----:B------:R-:W-:Y:S05]  /*7f90*/  @!P3 BRA `(.L_x_83) ;  /* 0x000000000004b947 */ /* 0x000fea0003800000 */
[----:B------:R4:W5:Y:S02]  /*7fa0*/  LDG.E.LTC128B.U16 R218, desc[UR50][R226.64+0x12] ;  /* 0x00001232e2da7981 */ /* 0x000964000c1e1520 */
.L_x_83:
[----:B------:R-:W-:Y:S05]  /*7fb0*/  BSYNC B1 ;  /* 0x0000000000017941 */ /* 0x000fea0003800000 */
.L_x_82:
[----:B--2--5:R-:W-:Y:S01]  /*7fc0*/  IMAD.U32 R219, R218, 0x10000, RZ ;  /* 0x00010000dadb7824 */ /* 0x024fe200078e00ff */
[----:B------:R-:W-:Y:S01]  /*7fd0*/  ISETP.GT.AND P2, PT, R3, 0x188, P2 ;  /* 0x000001880300780c */ /* 0x000fe20001744270 */
[----:B------:R-:W-:Y:S01]  /*7fe0*/  @P3 IMAD.MOV.U32 R228, RZ, RZ, R230 ;  /* 0x000000ffffe43224 */ /* 0x000fe200078e00e6 */
[----:B------:R-:W-:Y:S01]  /*7ff0*/  BSSY B1, `(.L_x_84) ;  /* 0x0000007000017945 */ /* 0x000fe20003800000 */
[----:B------:R-:W-:-:S04]  /*8000*/  FMUL R219, R219, R16 ;  /* 0x00000010dbdb7220 */ /* 0x000fc80000400000 */
[----:B------:R-:W-:-:S05]  /*8010*/  FFMA R219, R221, R2, R219 ;  /* 0x00000002dddb7223 */ /* 0x000fca00000000db */
[----:B------:R-:W-:-:S05]  /*8020*/  F2FP.BF16.F32.PACK_AB R219, RZ, R219 ;  /* 0x000000dbffdb723e */ /* 0x000fca00000010ff */
[----:B------:R2:W-:Y:S01]  /*8030*/  @P3 STG.E.U16 desc[UR50][R228.64+0x12], R219 ;  /* 0x000012dbe4003986 */ /* 0x0005e2000c101532 */
[----:B------:R-:W-:Y:S05]  /*8040*/  @!P2 BRA `(.L_x_85) ;  /* 0x000000000004a947 */ /* 0x000fea0003800000 */
[----:B------:R0:W5:Y:S02]  /*8050*/  LDG.E.LTC128B.U16 R218, desc[UR50][R20.64+0x10] ;  /* 0x0000103214da7981 */ /* 0x000164000c1e1520 */
.L_x_85:
[----:B------:R-:W-:Y:S05]  /*8060*/  BSYNC B1 ;  /* 0x0000000000017941 */ /* 0x000fea0003800000 */
.L_x_84:
[----:B--2--5:R-:W-:Y:S01]  /*8070*/  IMAD.U32 R219, R218, 0x10000, RZ ;  /* 0x00010000dadb7824 */ /* 0x024fe200078e00ff */
        /* <DEDUP_REMOVED lines=8> */
.L_x_87:
[----:B------:R-:W-:Y:S05]  /*8100*/  BSYNC B1 ;  /* 0x0000000000017941 */ /* 0x000fea0003800000 */
.L_x_86:
[----:B--2--5:R-:W-:Y:S01]  /*8110*/  IMAD.U32 R219, R218, 0x10000, RZ ;  /* 0x00010000dadb7824 */ /* 0x024fe200078e00ff */
[----:B------:R-:W-:Y:S01]  /*8120*/  ISETP.GT.AND P3, PT, R0, 0x10, PT ;  /* 0x000000100000780c */ /* 0x000fe20003f64270 */
[----:B------:R-:W-:Y:S02]  /*8130*/  BSSY B1, `(.L_x_88) ;  /* 0x0000008000017945 */ /* 0x000fe40003800000 */
[----:B------:R-:W-:Y:S01]  /*8140*/  FMUL R220, R219, R16 ;  /* 0x00000010dbdc7220 */ /* 0x000fe20000400000 */
[----:B------:R-:W-:-:S03]  /*8150*/  ISETP.GT.AND P0, PT, R3, RZ, P3 ;  /* 0x000000ff0300720c */ /* 0x000fc60001f04270 */
[----:B------:R-:W-:-:S05]  /*8160*/  FFMA R220, R223, R2, R220 ;  /* 0x00000002dfdc7223 */ /* 0x000fca00000000dc */
[----:B------:R-:W-:-:S05]  /*8170*/  F2FP.BF16.F32.PACK_AB R220, RZ, R220 ;  /* 0x000000dcffdc723e */ /* 0x000fca00000010ff */
[----:B------:R2:W-:Y:S01]  /*8180*/  @P1 STG.E.U16 desc[UR50][R216.64+0x12], R220 ;  /* 0x000012dcd8001986 */ /* 0x0005e2000c101532 */
[----:B------:R-:W-:Y:S05]  /*8190*/  @!P0 BRA `(.L_x_89) ;  /* 0x0000000000048947 */ /* 0x000fea0003800000 */
[----:B------:R0:W5:Y:S02]  /*81a0*/  LDG.E.LTC128B.U16 R218, desc[UR50][R4.64+0x20] ;  /* 0x0000203204da7981 */ /* 0x000164000c1e1520 */
.L_x_89:
[----:B------:R-:W-:Y:S05]  /*81b0*/  BSYNC B1 ;  /* 0x0000000000017941 */ /* 0x000fea0003800000 */
.L_x_88:
        /* <DEDUP_REMOVED lines=10> */
.L_x_91:
[----:B------:R-:W-:Y:S05]  /*8260*/  BSYNC B1 ;  /* 0x0000000000017941 */ /* 0x000fea0003800000 */
.L_x_90:
        /* <DEDUP_REMOVED lines=9> */
.L_x_93:
[----:B------:R-:W-:Y:S05]  /*8300*/  BSYNC B1 ;  /* 0x0000000000017941 */ /* 0x000fea0003800000 */
.L_x_92:
        /* <DEDUP_REMOVED lines=9> */
.L_x_95:
[----:B------:R-:W-:Y:S05]  /*83a0*/  BSYNC B1 ;  /* 0x0000000000017941 */ /* 0x000fea0003800000 */
.L_x_94:
[----:B0----5:R-:W-:Y:S01]  /*83b0*/  IMAD.U32 R209, R218, 0x10000, RZ ;  /* 0x00010000dad17824 */ /* 0x021fe200078e00ff */
[----:B------:R-:W-:Y:S01]  /*83c0*/  ISETP.GT.AND P1, PT, R0, 0x18, PT ;  /* 0x000000180000780c */ /* 0x000fe20003f24270 */
[----:B------:R-:W-:Y:S02]  /*83d0*/  BSSY B1, `(.L_x_96) ;  /* 0x0000008000017945 */ /* 0x000fe40003800000 */
[----:B--2---:R-:W-:Y:S01]  /*83e0*/  FMUL R208, R209, R16 ;  /* 0x00000010d1d07220 */ /* 0x004fe20000400000 */
[----:B------:R-:W-:-:S03]  /*83f0*/  ISETP.GT.AND P5, PT, R3, RZ, P1 ;  /* 0x000000ff0300720c */ /* 0x000fc60000fa4270 */
[----:B------:R-:W-:-:S05]  /*8400*/  FFMA R208, R211, R2, R208 ;  /* 0x00000002d3d07223 */ /* 0x000fca00000000d0 */
[----:B------:R-:W-:-:S05]  /*8410*/  F2FP.BF16.F32.PACK_AB R208, RZ, R208 ;  /* 0x000000d0ffd0723e */ /* 0x000fca00000010ff */
[----:B------:R0:W-:Y:S01]  /*8420*/  @P4 STG.E.U16 desc[UR50][R10.64+0x22], R208 ;  /* 0x000022d00a004986 */ /* 0x0001e2000c101532 */
[----:B------:R-:W-:Y:S05]  /*8430*/  @!P5 BRA `(.L_x_97) ;  /* 0x000000000004d947 */ /* 0x000fea0003800000 */
[----:B------:R2:W5:Y:S02]  /*8440*/  LDG.E.LTC128B.U16 R218, desc[UR50][R4.64+0x30] ;  /* 0x0000303204da7981 */ /* 0x000564000c1e1520 */
.L_x_97:
[----:B------:R-:W-:Y:S05]  /*8450*/  BSYNC B1 ;  /* 0x0000000000017941 */ /* 0x000fea0003800000 */
.L_x_96:
[----:B-----5:R-:W-:Y:S01]  /*8460*/  IMAD.U32 R209, R218, 0x10000, RZ ;  /* 0x00010000dad17824 */ /* 0x020fe200078e00ff */
        /* <DEDUP_REMOVED lines=9> */
.L_x_99:
[----:B------:R-:W-:Y:S05]  /*8500*/  BSYNC B1 ;  /* 0x0000000000017941 */ /* 0x000fea0003800000 */
.L_x_98:
[----:B0----5:R-:W-:Y:S01]  /*8510*/  IMAD.U32 R209, R218, 0x10000, RZ ;  /* 0x00010000dad17824 */ /* 0x021fe200078e00ff */
        /* <DEDUP_REMOVED lines=8> */
.L_x_101:
[----:B------:R-:W-:Y:S05]  /*85a0*/  BSYNC B1 ;  /* 0x0000000000017941 */ /* 0x000fea0003800000 */
.L_x_100:
        /* <DEDUP_REMOVED lines=9> */
.L_x_103:
[----:B------:R-:W-:Y:S05]  /*8640*/  BSYNC B1 ;  /* 0x0000000000017941 */ /* 0x000fea0003800000 */
.L_x_102:
        /* <DEDUP_REMOVED lines=9> */
.L_x_105:
[----:B------:R-:W-:Y:S05]  /*86e0*/  BSYNC B1 ;  /* 0x0000000000017941 */ /* 0x000fea0003800000 */
.L_x_104:
        /* <DEDUP_REMOVED lines=9> */
.L_x_107:
[----:B------:R-:W-:Y:S05]  /*8780*/  BSYNC B1 ;  /* 0x0000000000017941 */ /* 0x000fea0003800000 */
.L_x_106:
        /* <DEDUP_REMOVED lines=9> */
.L_x_109:
[----:B------:R-:W-:Y:S05]  /*8820*/  BSYNC B1 ;  /* 0x0000000000017941 */ /* 0x000fea0003800000 */
.L_x_108:
        /* <DEDUP_REMOVED lines=9> */
.L_x_111:
[----:B------:R-:W-:Y:S05]  /*88c0*/  BSYNC B1 ;  /* 0x0000000000017941 */ /* 0x000fea0003800000 */
.L_x_110:
        /* <DEDUP_REMOVED lines=9> */
.L_x_113:
[----:B------:R-:W-:Y:S05]  /*8960*/  BSYNC B1 ;  /* 0x0000000000017941 */ /* 0x000fea0003800000 */
.L_x_112:
        /* <DEDUP_REMOVED lines=9> */
.L_x_115:
[----:B------:R-:W-:Y:S05]  /*8a00*/  BSYNC B1 ;  /* 0x0000000000017941 */ /* 0x000fea0003800000 */
.L_x_114:
        /* <DEDUP_REMOVED lines=9> */
.L_x_117:
[----:B------:R-:W-:Y:S05]  /*8aa0*/  BSYNC B1 ;  /* 0x0000000000017941 */ /* 0x000fea0003800000 */
.L_x_116:
        /* <DEDUP_REMOVED lines=9> */
.L_x_119:
[----:B------:R-:W-:Y:S05]  /*8b40*/  BSYNC B1 ;  /* 0x0000000000017941 */ /* 0x000fea0003800000 */
.L_x_118:
[----:B0----5:R-:W-:Y:S01]  /*8b50*/  IMAD.U32 R201, R218, 0x10000, RZ ;  /* 0x00010000dac97824 */ /* 0x021fe200078e00ff */
[----:B------:R-:W2:Y:S01]  /*8b60*/  LDL.LU.64 R208, [R1+0x30] ;  /* 0x0000300001d07983 */ /* 0x000ea20000300a00 */
[----:B------:R-:W-:Y:S02]  /*8b70*/  ISETP.GT.AND P5, PT, R3, 0x100, P3 ;  /* 0x000001000300780c */ /* 0x000fe40001fa4270 */
[----:B------:R-:W-:-:S04]  /*8b80*/  FMUL R200, R201, R16 ;  /* 0x00000010c9c87220 */ /* 0x000fc80000400000 */
[----:B------:R-:W-:-:S05]  /*8b90*/  FFMA R200, R207, R2, R200 ;  /* 0x00000002cfc87223 */ /* 0x000fca00000000c8 */
[----:B------:R-:W-:-:S04]  /*8ba0*/  F2FP.BF16.F32.PACK_AB R200, RZ, R200 ;  /* 0x000000c8ffc8723e */ /* 0x000fc800000010ff */
[----:B------:R-:W-:-:S05]  /*8bb0*/  PRMT R202, R200, 0x7610, R202 ;  /* 0x00007610c8ca7816 */ /* 0x000fca00000000ca */
[----:B------:R0:W-:Y:S04]  /*8bc0*/  @P4 STG.E.U16 desc[UR50][R232.64+0x32], R202 ;  /* 0x000032cae8004986 */ /* 0x0001e8000c101532 */
[----:B------:R-:W3:Y:S01]  /*8bd0*/  @P5 LDG.E.LTC128B.U16 R218, desc[UR50][R22.64+0x20] ;  /* 0x0000203216da5981 */ /* 0x000ee2000c1e1520 */
[----:B------:R-:W-:Y:S01]  /*8be0*/  IMAD.U32 R205, RZ, RZ, UR8 ;  /* 0x00000008ffcd7e24 */ /* 0x000fe2000f8e00ff */
[----:B------:R-:W-:Y:S01]  /*8bf0*/  BSSY B1, `(.L_x_120) ;  /* 0x000000f000017945 */ /* 0x000fe20003800000 */
[----:B------:R-:W-:Y:S02]  /*8c00*/  IMAD.U32 R203, RZ, RZ, UR8 ;  /* 0x00000008ffcb7e24 */ /* 0x000fe4000f8e00ff */
[----:B------:R-:W-:Y:S02]  /*8c10*/  IMAD.U32 R200, RZ, RZ, UR9 ;  /* 0x00000009ffc87e24 */ /* 0x000fe4000f8e00ff */
[----:B------:R-:W-:-:S03]  /*8c20*/  IMAD.SHL.U32 R205, R205, 0x100, RZ ;  /* 0x00000100cdcd7824 */ /* 0x000fc600078e00ff */
[----:B------:R-:W-:Y:S02]  /*8c30*/  SHF.L.U64.HI R203, R203, 0x8, R200 ;  /* 0x00000008cbcb7819 */ /* 0x000fe400000102c8 */
[----:B--2---:R-:W-:Y:S01]  /*8c40*/  IADD3 R200, P4, R205, R208, RZ ;  /* 0x000000d0cdc87210 */ /* 0x004fe20007f9e0ff */
[----:B---3--:R-:W-:-:S04]  /*8c50*/  IMAD.U32 R201, R218, 0x10000, RZ ;  /* 0x00010000dac97824 */ /* 0x008fc800078e00ff */
[----:B------:R-:W-:-:S04]  /*8c60*/  FMUL R201, R201, R16 ;  /* 0x00000010c9c97220 */ /* 0x000fc80000400000 */
[----:B------:R-:W-:Y:S01]  /*8c70*/  FFMA R192, R192, R2, R201 ;  /* 0x00000002c0c07223 */ /* 0x000fe200000000c9 */
[----:B------:R-:W-:Y:S01]  /*8c80*/  IMAD.X R201, R203, 0x1, R15, P4 ;  /* 0x00000001cbc97824 */ /* 0x000fe200020e060f */
[----:B------:R-:W-:-:S03]  /*8c90*/  ISETP.GT.AND P4, PT, R3, 0x100, P2 ;  /* 0x000001000300780c */ /* 0x000fc60001784270 */
[----:B------:R-:W-:-:S05]  /*8ca0*/  F2FP.BF16.F32.PACK_AB R192, RZ, R192 ;  /* 0x000000c0ffc0723e */ /* 0x000fca00000010ff */
[----:B------:R0:W-:Y:S05]  /*8cb0*/  @P5 STG.E.U16 desc[UR50][R200.64+0x20], R192 ;  /* 0x000020c0c8005986 */ /* 0x0001ea000c101532 */
[----:B------:R-:W-:Y:S05]  /*8cc0*/  @!P4 BRA `(.L_x_121) ;  /* 0x000000000004c947 */ /* 0x000fea0003800000 */
[----:B------:R2:W5:Y:S02]  /*8cd0*/  LDG.E.LTC128B.U16 R218, desc[UR50][R22.64+0x22] ;  /* 0x0000223216da7981 */ /* 0x000564000c1e1520 */
.L_x_121:
[----:B------:R-:W-:Y:S05]  /*8ce0*/  BSYNC B1 ;  /* 0x0000000000017941 */ /* 0x000fea0003800000 */
.L_x_120:
[----:B-----5:R-:W-:Y:S01]  /*8cf0*/  IMAD.U32 R207, R218, 0x10000, RZ ;  /* 0x00010000dacf7824 */ /* 0x020fe200078e00ff */
[----:B------:R-:W-:-:S03]  /*8d00*/  ISETP.GT.AND P5, PT, R3, 0x108, P3 ;  /* 0x000001080300780c */ /* 0x000fc60001fa4270 */
[----:B0-----:R-:W-:-:S04]  /*8d10*/  FMUL R192, R207, R16 ;  /* 0x00000010cfc07220 */ /* 0x001fc80000400000 */
[----:B------:R-:W-:-:S05]  /*8d20*/  FFMA R192, R193, R2, R192 ;  /* 0x00000002c1c07223 */ /* 0x000fca00000000c0 */
[----:B------:R-:W-:-:S04]  /*8d30*/  F2FP.BF16.F32.PACK_AB R192, RZ, R192 ;  /* 0x000000c0ffc0723e */ /* 0x000fc800000010ff */
[----:B------:R-:W-:-:S05]  /*8d40*/  PRMT R202, R192, 0x7610, R202 ;  /* 0x00007610c0ca7816 */ /* 0x000fca00000000ca */
[----:B------:R0:W-:Y:S04]  /*8d50*/  @P4 STG.E.U16 desc[UR50][R200.64+0x22], R202 ;  /* 0x000022cac8004986 */ /* 0x0001e8000c101532 */
[----:B------:R-:W3:Y:S01]  /*8d60*/  @P5 LDG.E.LTC128B.U16 R218, desc[UR50][R224.64+0x20] ;  /* 0x00002032e0da5981 */ /* 0x000ee2000c1e1520 */
[----:B------:R-:W-:Y:S02]  /*8d70*/  IMAD.U32 R209, RZ, RZ, UR8 ;  /* 0x00000008ffd17e24 */ /* 0x000fe4000f8e00ff */
[----:B------:R-:W-:Y:S02]  /*8d80*/  IMAD.U32 R208, RZ, RZ, UR9 ;  /* 0x00000009ffd07e24 */ /* 0x000fe4000f8e00ff */
[----:B------:R-:W-:Y:S02]  /*8d90*/  IMAD.SHL.U32 R209, R209, 0x10, RZ ;  /* 0x00000010d1d17824 */ /* 0x000fe400078e00ff */
[----:B------:R-:W-:-:S03]  /*8da0*/  IMAD.U32 R206, RZ, RZ, UR8 ;  /* 0x00000008ffce7e24 */ /* 0x000fc6000f8e00ff */
[----:B------:R-:W-:Y:S02]  /*8db0*/  IADD3 R192, P4, R209, R200, RZ ;  /* 0x000000c8d1c07210 */ /* 0x000fe40007f9e0ff */
[----:B------:R-:W-:Y:S01]  /*8dc0*/  SHF.L.U64.HI R206, R206, 0x4, R208 ;  /* 0x00000004cece7819 */ /* 0x000fe200000102d0 */
[----:B---3--:R-:W-:-:S04]  /*8dd0*/  IMAD.U32 R193, R218, 0x10000, RZ ;  /* 0x00010000dac17824 */ /* 0x008fc800078e00ff */
[----:B------:R-:W-:-:S04]  /*8de0*/  FMUL R193, R193, R16 ;  /* 0x00000010c1c17220 */ /* 0x000fc80000400000 */
[----:B------:R-:W-:Y:S01]  /*8df0*/  FFMA R194, R194, R2, R193 ;  /* 0x00000002c2c27223 */ /* 0x000fe200000000c1 */
[----:B------:R-:W-:Y:S01]  /*8e00*/  IMAD.X R193, R206, 0x1, R201, P4 ;  /* 0x00000001cec17824 */ /* 0x000fe200020e06c9 */
[----:B------:R-:W-:-:S03]  /*8e10*/  ISETP.GT.AND P4, PT, R3, 0x108, P2 ;  /* 0x000001080300780c */ /* 0x000fc60001784270 */
[----:B------:R-:W-:-:S04]  /*8e20*/  F2FP.BF16.F32.PACK_AB R194, RZ, R194 ;  /* 0x000000c2ffc2723e */ /* 0x000fc800000010ff */
[----:B------:R-:W-:-:S05]  /*8e30*/  PRMT R204, R194, 0x7610, R204 ;  /* 0x00007610c2cc7816 */ /* 0x000fca00000000cc */
[----:B------:R3:W-:Y:S04]  /*8e40*/  @P5 STG.E.U16 desc[UR50][R192.64+0x20], R204 ;  /* 0x000020ccc0005986 */ /* 0x0007e8000c101532 */
[----:B------:R-:W4:Y:S01]  /*8e50*/  @P4 LDG.E.LTC128B.U16 R218, desc[UR50][R224.64+0x22] ;  /* 0x00002232e0da4981 */ /* 0x000f22000c1e1520 */
[----:B------:R-:W-:Y:S01]  /*8e60*/  IADD3 R194, P5, R200, R209, RZ ;  /* 0x000000d1c8c27210 */ /* 0x000fe20007fbe0ff */
[----:B------:R-:W-:Y:S01]  /*8e70*/  BSSY B1, `(.L_x_122) ;  /* 0x000000a000017945 */ /* 0x000fe20003800000 */
[----:B----4-:R-:W-:-:S04]  /*8e80*/  IMAD.U32 R207, R218, 0x10000, RZ ;  /* 0x00010000dacf7824 */ /* 0x010fc800078e00ff */
[----:B0-----:R-:W-:-:S04]  /*8e90*/  FMUL R202, R207, R16 ;  /* 0x00000010cfca7220 */ /* 0x001fc80000400000 */
[----:B------:R-:W-:Y:S01]  /*8ea0*/  FFMA R202, R195, R2, R202 ;  /* 0x00000002c3ca7223 */ /* 0x000fe200000000ca */
[----:B------:R-:W-:Y:S01]  /*8eb0*/  IMAD.X R195, R201, 0x1, R206, P5 ;  /* 0x00000001c9c37824 */ /* 0x000fe200028e06ce */
[----:B------:R-:W-:-:S03]  /*8ec0*/  ISETP.GT.AND P5, PT, R3, 0x100, P1 ;  /* 0x000001000300780c */ /* 0x000fc60000fa4270 */
[----:B------:R-:W-:-:S05]  /*8ed0*/  F2FP.BF16.F32.PACK_AB R202, RZ, R202 ;  /* 0x000000caffca723e */ /* 0x000fca00000010ff */
[----:B------:R3:W-:Y:S05]  /*8ee0*/  @P4 STG.E.U16 desc[UR50][R194.64+0x22], R202 ;  /* 0x000022cac2004986 */ /* 0x0007ea000c101532 */
[----:B------:R-:W-:Y:S05]  /*8ef0*/  @!P5 BRA `(.L_x_123) ;  /* 0x000000000004d947 */ /* 0x000fea0003800000 */
[----:B------:R0:W5:Y:S02]  /*8f00*/  LDG.E.LTC128B.U16 R218, desc[UR50][R22.64+0x30] ;  /* 0x0000303216da7981 */ /* 0x000164000c1e1520 */
.L_x_123:
[----:B------:R-:W-:Y:S05]  /*8f10*/  BSYNC B1 ;  /* 0x0000000000017941 */ /* 0x000fea0003800000 */
.L_x_122:
[----:B---3-5:R-:W-:Y:S01]  /*8f20*/  IMAD.U32 R195, R218, 0x10000, RZ ;  /* 0x00010000dac37824 */ /* 0x028fe200078e00ff */
        /* <DEDUP_REMOVED lines=8> */
.L_x_125:
[----:B------:R-:W-:Y:S05]  /*8fb0*/  BSYNC B1 ;  /* 0x0000000000017941 */ /* 0x000fea0003800000 */
.L_x_124:
        /* <DEDUP_REMOVED lines=9> */
.L_x_127:
[----:B------:R-:W-:Y:S05]  /*9050*/  BSYNC B1 ;  /* 0x0000000000017941 */ /* 0x000fea0003800000 */
.L_x_126:
        /* <DEDUP_REMOVED lines=9> */
.L_x_129:
[----:B------:R-:W-:Y:S05]  /*90f0*/  BSYNC B1 ;  /* 0x0000000000017941 */ /* 0x000fea0003800000 */
.L_x_128:
[----:B0----5:R-:W-:Y:S01]  /*9100*/  IMAD.U32 R195, R218, 0x10000, RZ ;  /* 0x00010000dac37824 */ /* 0x021fe200078e00ff */
[----:B------:R-:W-:Y:S01]  /*9110*/  ISETP.GT.AND P5, PT, R3, 0x180, P3 ;  /* 0x000001800300780c */ /* 0x000fe20001fa4270 */
[----:B------:R-:W-:Y:S02]  /*9120*/  BSSY B1, `(.L_x_130) ;  /* 0x0000007000017945 */ /* 0x000fe40003800000 */
[----:B---3--:R-:W-:-:S04]  /*9130*/  FMUL R194, R195, R16 ;  /* 0x00000010c3c27220 */ /* 0x008fc80000400000 */
[----:B------:R-:W-:-:S05]  /*9140*/  FFMA R194, R199, R2, R194 ;  /* 0x00000002c7c27223 */ /* 0x000fca00000000c2 */
[----:B------:R-:W-:-:S05]  /*9150*/  F2FP.BF16.F32.PACK_AB R194, RZ, R194 ;  /* 0x000000c2ffc2723e */ /* 0x000fca00000010ff */
[----:B------:R0:W-:Y:S01]  /*9160*/  @P4 STG.E.U16 desc[UR50][R192.64+0x32], R194 ;  /* 0x000032c2c0004986 */ /* 0x0001e2000c101532 */
[----:B------:R-:W-:Y:S05]  /*9170*/  @!P5 BRA `(.L_x_131) ;  /* 0x000000000004d947 */ /* 0x000fea0003800000 */
[----:B------:R3:W5:Y:S02]  /*9180*/  LDG.E.LTC128B.U16 R218, desc[UR50][R226.64+0x20] ;  /* 0x00002032e2da7981 */ /* 0x000764000c1e1520 */
.L_x_131:
[----:B------:R-:W-:Y:S05]  /*9190*/  BSYNC B1 ;  /* 0x0000000000017941 */ /* 0x000fea0003800000 */
.L_x_130:
[----:B-----5:R-:W-:Y:S01]  /*91a0*/  IMAD.U32 R195, R218, 0x10000, RZ ;  /* 0x00010000dac37824 */ /* 0x020fe200078e00ff */
[----:B0-----:R-:W-:Y:S01]  /*91b0*/  IADD3 R194, P4, R205, R200, RZ ;  /* 0x000000c8cdc27210 */ /* 0x001fe20007f9e0ff */
[----:B------:R-:W-:Y:S02]  /*91c0*/  BSSY B1, `(.L_x_132) ;  /* 0x0000009000017945 */ /* 0x000fe40003800000 */
        /* <DEDUP_REMOVED lines=8> */
.L_x_133:
[----:B------:R-:W-:Y:S05]  /*9250*/  BSYNC B1 ;  /* 0x0000000000017941 */ /* 0x000fea0003800000 */
.L_x_132:
[----:B-----5:R-:W-:Y:S01]  /*9260*/  IMAD.U32 R197, R218, 0x10000, RZ ;  /* 0x00010000dac57824 */ /* 0x020fe200078e00ff */
[----:B------:R-:W-:Y:S01]  /*9270*/  ISETP.GT.AND P3, PT, R3, 0x188, P3 ;  /* 0x000001880300780c */ /* 0x000fe20001f64270 */
[----:B------:R-:W-:Y:S02]  /*9280*/  BSSY B1, `(.L_x_134) ;  /* 0x0000007000017945 */ /* 0x000fe40003800000 */
[----:B0-----:R-:W-:-:S04]  /*9290*/  FMUL R184, R197, R16 ;  /* 0x00000010c5b87220 */ /* 0x001fc80000400000 */
[----:B------:R-:W-:-:S05]  /*92a0*/  FFMA R184, R185, R2, R184 ;  /* 0x00000002b9b87223 */ /* 0x000fca00000000b8 */
[----:B------:R-:W-:-:S05]  /*92b0*/  F2FP.BF16.F32.PACK_AB R184, RZ, R184 ;  /* 0x000000b8ffb8723e */ /* 0x000fca00000010ff */
[----:B------:R0:W-:Y:S01]  /*92c0*/  @P4 STG.E.U16 desc[UR50][R194.64+0x22], R184 ;  /* 0x000022b8c2004986 */ /* 0x0001e2000c101532 */
[----:B------:R-:W-:Y:S05]  /*92d0*/  @!P3 BRA `(.L_x_135) ;  /* 0x000000000004b947 */ /* 0x000fea0003800000 */
[----:B------:R0:W5:Y:S02]  /*92e0*/  LDG.E.LTC128B.U16 R218, desc[UR50][R20.64+0x20] ;  /* 0x0000203214da7981 */ /* 0x000164000c1e1520 */
.L_x_135:
[----:B------:R-:W-:Y:S05]  /*92f0*/  BSYNC B1 ;  /* 0x0000000000017941 */ /* 0x000fea0003800000 */
.L_x_134:
[----:B-----5:R-:W-:Y:S01]  /*9300*/  IMAD.U32 R185, R218, 0x10000, RZ ;  /* 0x00010000dab97824 */ /* 0x020fe200078e00ff */
[----:B0-----:R-:W-:Y:S01]  /*9310*/  IADD3 R184, P4, R209, R194, RZ ;  /* 0x000000c2d1b87210 */ /* 0x001fe20007f9e0ff */
[----:B------:R-:W-:Y:S01]  /*9320*/  BSSY B1, `(.L_x_136) ;  /* 0x0000009000017945 */ /* 0x000fe20003800000 */
[----:B------:R-:W-:Y:S01]  /*9330*/  ISETP.GT.AND P2, PT, R3, 0x188, P2 ;  /* 0x000001880300780c */ /* 0x000fe20001744270 */
[----:B------:R-:W-:-:S04]  /*9340*/  FMUL R185, R185, R16 ;  /* 0x00000010b9b97220 */ /* 0x000fc80000400000 */
[----:B------:R-:W-:-:S05]  /*9350*/  FFMA R185, R186, R2, R185 ;  /* 0x00000002bab97223 */ /* 0x000fca00000000b9 */
[----:B------:R-:W-:Y:S01]  /*9360*/  F2FP.BF16.F32.PACK_AB R186, RZ, R185 ;  /* 0x000000b9ffba723e */ /* 0x000fe200000010ff */
[----:B------:R-:W-:-:S05]  /*9370*/  IMAD.X R185, R206, 0x1, R195, P4 ;  /* 0x00000001ceb97824 */ /* 0x000fca00020e06c3 */
[----:B------:R0:W-:Y:S01]  /*9380*/  @P3 STG.E.U16 desc[UR50][R184.64+0x20], R186 ;  /* 0x000020bab8003986 */ /* 0x0001e2000c101532 */
[----:B------:R-:W-:Y:S05]  /*9390*/  @!P2 BRA `(.L_x_137) ;  /* 0x000000000004a947 */ /* 0x000fea0003800000 */
[----:B------:R0:W5:Y:S02]  /*93a0*/  LDG.E.LTC128B.U16 R218, desc[UR50][R20.64+0x22] ;  /* 0x0000223214da7981 */ /* 0x000164000c1e1520 */
.L_x_137:
[----:B------:R-:W-:Y:S05]  /*93b0*/  BSYNC B1 ;  /* 0x0000000000017941 */ /* 0x000fea0003800000 */
.L_x_136:
[----:B-----5:R-:W-:Y:S01]  /*93c0*/  IMAD.U32 R197, R218, 0x10000, RZ ;  /* 0x00010000dac57824 */ /* 0x020fe200078e00ff */
[----:B------:R-:W-:Y:S01]  /*93d0*/  ISETP.GT.AND P3, PT, R3, 0x180, P1 ;  /* 0x000001800300780c */ /* 0x000fe20000f64270 */
[----:B------:R-:W-:Y:S02]  /*93e0*/  BSSY B1, `(.L_x_138) ;  /* 0x0000009000017945 */ /* 0x000fe40003800000 */
[----:B0-----:R-:W-:-:S04]  /*93f0*/  FMUL R186, R197, R16 ;  /* 0x00000010c5ba7220 */ /* 0x001fc80000400000 */
[----:B------:R-:W-:Y:S01]  /*9400*/  FFMA R187, R187, R2, R186 ;  /* 0x00000002bbbb7223 */ /* 0x000fe200000000ba */
[----:B------:R-:W-:-:S04]  /*9410*/  IADD3 R186, P4, P5, R209, R200, R205 ;  /* 0x000000c8d1ba7210 */ /* 0x000fc80007d9e0cd */
[----:B------:R-:W-:Y:S02]  /*9420*/  F2FP.BF16.F32.PACK_AB R196, RZ, R187 ;  /* 0x000000bbffc4723e */ /* 0x000fe400000010ff */
[----:B------:R-:W-:-:S05]  /*9430*/  IADD3.X R187, R206, R201, R203, P4, P5 ;  /* 0x000000c9cebb7210 */ /* 0x000fca00027ea4cb */
[----:B------:R0:W-:Y:S01]  /*9440*/  @P2 STG.E.U16 desc[UR50][R186.64+0x22], R196 ;  /* 0x000022c4ba002986 */ /* 0x0001e2000c101532 */
[----:B------:R-:W-:Y:S05]  /*9450*/  @!P3 BRA `(.L_x_139) ;  /* 0x000000000004b947 */ /* 0x000fea0003800000 */
[----:B------:R0:W5:Y:S02]  /*9460*/  LDG.E.LTC128B.U16 R218, desc[UR50][R226.64+0x30] ;  /* 0x00003032e2da7981 */ /* 0x000164000c1e1520 */
.L_x_139:
[----:B------:R-:W-:Y:S05]  /*9470*/  BSYNC B1 ;  /* 0x0000000000017941 */ /* 0x000fea0003800000 */
.L_x_138:
        /* <DEDUP_REMOVED lines=9> */
.L_x_141:
[----:B------:R-:W-:Y:S05]  /*9510*/  BSYNC B1 ;  /* 0x0000000000017941 */ /* 0x000fea0003800000 */
.L_x_140:
        /* <DEDUP_REMOVED lines=9> */
.L_x_143:
[----:B------:R-:W-:Y:S05]  /*95b0*/  BSYNC B1 ;  /* 0x0000000000017941 */ /* 0x000fea0003800000 */
.L_x_142:
        /* <DEDUP_REMOVED lines=9> */
.L_x_145:
[----:B------:R-:W-:Y:S05]  /*9650*/  BSYNC B1 ;  /* 0x0000000000017941 */ /* 0x000fea0003800000 */
.L_x_144:
[----:B0----5:R-:W-:Y:S01]  /*9660*/  IMAD.U32 R187, R218, 0x10000, RZ ;  /* 0x00010000dabb7824 */ /* 0x021fe200078e00ff */
        /* <DEDUP_REMOVED lines=9> */
.L_x_147:
[----:B------:R-:W-:Y:S05]  /*9700*/  BSYNC B1 ;  /* 0x0000000000017941 */ /* 0x000fea0003800000 */
.L_x_146:
        /* <DEDUP_REMOVED lines=10> */
.L_x_149:
[----:B------:R-:W-:Y:S05]  /*97b0*/  BSYNC B1 ;  /* 0x0000000000017941 */ /* 0x000fea0003800000 */
.L_x_148:
        /* <DEDUP_REMOVED lines=9> */
.L_x_151:
[----:B------:R-:W-:Y:S05]  /*9850*/  BSYNC B1 ;  /* 0x0000000000017941 */ /* 0x000fea0003800000 */
.L_x_150:
        /* <DEDUP_REMOVED lines=9> */
.L_x_153:
[----:B------:R-:W-:Y:S05]  /*98f0*/  BSYNC B1 ;  /* 0x0000000000017941 */ /* 0x000fea0003800000 */
.L_x_152:
        /* <DEDUP_REMOVED lines=10> */
.L_x_155:
[----:B------:R-:W-:Y:S05]  /*99a0*/  BSYNC B1 ;  /* 0x0000000000017941 */ /* 0x000fea0003800000 */
.L_x_154:
        /* <DEDUP_REMOVED lines=10> */
.L_x_157:
[----:B------:R-:W-:Y:S05]  /*9a50*/  BSYNC B1 ;  /* 0x0000000000017941 */ /* 0x000fea0003800000 */
.L_x_156:
        /* <DEDUP_REMOVED lines=9> */
.L_x_159:
[----:B------:R-:W-:Y:S05]  /*9af0*/  BSYNC B1 ;  /* 0x0000000000017941 */ /* 0x000fea0003800000 */
.L_x_158:
        /* <DEDUP_REMOVED lines=9> */
.L_x_161:
[----:B------:R-:W-:Y:S05]  /*9b90*/  BSYNC B1 ;  /* 0x0000000000017941 */ /* 0x000fea0003800000 */
.L_x_160:
        /* <DEDUP_REMOVED lines=9> */
.L_x_163:
[----:B------:R-:W-:Y:S05]  /*9c30*/  BSYNC B1 ;  /* 0x0000000000017941 */ /* 0x000fea0003800000 */
.L_x_162:
        /* <DEDUP_REMOVED lines=9> */
.L_x_165:
[----:B------:R-:W-:Y:S05]  /*9cd0*/  BSYNC B1 ;  /* 0x0000000000017941 */ /* 0x000fea0003800000 */
.L_x_164:
        /* <DEDUP_REMOVED lines=9> */
.L_x_167:
[----:B------:R-:W-:Y:S05]  /*9d70*/  BSYNC B1 ;  /* 0x0000000000017941 */ /* 0x000fea0003800000 */
.L_x_166:
        /* <DEDUP_REMOVED lines=9> */
.L_x_169:
[----:B------:R-:W-:Y:S05]  /*9e10*/  BSYNC B1 ;  /* 0x0000000000017941 */ /* 0x000fea0003800000 */
.L_x_168:
        /* <DEDUP_REMOVED lines=9> */
.L_x_171:
[----:B------:R-:W-:Y:S05]  /*9eb0*/  BSYNC B1 ;  /* 0x0000000000017941 */ /* 0x000fea0003800000 */
.L_x_170:
        /* <DEDUP_REMOVED lines=9> */
.L_x_173:
[----:B------:R-:W-:Y:S05]  /*9f50*/  BSYNC B1 ;  /* 0x0000000000017941 */ /* 0x000fea0003800000 */
.L_x_172:
        /* <DEDUP_REMOVED lines=9> */
.L_x_175:
[----:B------:R-:W-:Y:S05]  /*9ff0*/  BSYNC B1 ;  /* 0x0000000000017941 */ /* 0x000fea0003800000 */
.L_x_174:
        /* <DEDUP_REMOVED lines=9> */
.L_x_177:
[----:B------:R-:W-:Y:S05]  /*a090*/  BSYNC B1 ;  /* 0x0000000000017941 */ /* 0x000fea0003800000 */
.L_x_176:
        /* <DEDUP_REMOVED lines=9> */
.L_x_179:
[----:B------:R-:W-:Y:S05]  /*a130*/  BSYNC B1 ;  /* 0x0000000000017941 */ /* 0x000fea0003800000 */
.L_x_178:
        /* <DEDUP_REMOVED lines=9> */
.L_x_181:
[----:B------:R-:W-:Y:S05]  /*a1d0*/  BSYNC B1 ;  /* 0x0000000000017941 */ /* 0x000fea0003800000 */
.L_x_180:
        /* <DEDUP_REMOVED lines=9> */
.L_x_183:
[----:B------:R-:W-:Y:S05]  /*a270*/  BSYNC B1 ;  /* 0x0000000000017941 */ /* 0x000fea0003800000 */
.L_x_182:
        /* <DEDUP_REMOVED lines=9> */
.L_x_185:
[----:B------:R-:W-:Y:S05]  /*a310*/  BSYNC B1 ;  /* 0x0000000000017941 */ /* 0x000fea0003800000 */
.L_x_184:
        /* <DEDUP_REMOVED lines=9> */
.L_x_187:
[----:B------:R-:W-:Y:S05]  /*a3b0*/  BSYNC B1 ;  /* 0x0000000000017941 */ /* 0x000fea0003800000 */
.L_x_186:
        /* <DEDUP_REMOVED lines=9> */
.L_x_189:
[----:B------:R-:W-:Y:S05]  /*a450*/  BSYNC B1 ;  /* 0x0000000000017941 */ /* 0x000fea0003800000 */
.L_x_188:
        /* <DEDUP_REMOVED lines=9> */
.L_x_191:
[----:B------:R-:W-:Y:S05]  /*a4f0*/  BSYNC B1 ;  /* 0x0000000000017941 */ /* 0x000fea0003800000 */
.L_x_190:
        /* <DEDUP_REMOVED lines=9> */
.L_x_193:
[----:B------:R-:W-:Y:S05]  /*a590*/  BSYNC B1 ;  /* 0x0000000000017941 */ /* 0x000fea0003800000 */
.L_x_192:
        /* <DEDUP_REMOVED lines=9> */
.L_x_195:
[----:B------:R-:W-:Y:S05]  /*a630*/  BSYNC B1 ;  /* 0x0000000000017941 */ /* 0x000fea0003800000 */
.L_x_194:
        /* <DEDUP_REMOVED lines=9> */
.L_x_197:
[----:B------:R-:W-:Y:S05]  /*a6d0*/  BSYNC B1 ;  /* 0x0000000000017941 */ /* 0x000fea0003800000 */
.L_x_196:
        /* <DEDUP_REMOVED lines=9> */
.L_x_199:
[----:B------:R-:W-:Y:S05]  /*a770*/  BSYNC B1 ;  /* 0x0000000000017941 */ /* 0x000fea0003800000 */
.L_x_198:
        /* <DEDUP_REMOVED lines=9> */
.L_x_201:
[----:B------:R-:W-:Y:S05]  /*a810*/  BSYNC B1 ;  /* 0x0000000000017941 */ /* 0x000fea0003800000 */
.L_x_200:
        /* <DEDUP_REMOVED lines=9> */
.L_x_203:
[----:B------:R-:W-:Y:S05]  /*a8b0*/  BSYNC B1 ;  /* 0x0000000000017941 */ /* 0x000fea0003800000 */
.L_x_202:
        /* <DEDUP_REMOVED lines=9> */
.L_x_205:
[----:B------:R-:W-:Y:S05]  /*a950*/  BSYNC B1 ;  /* 0x0000000000017941 */ /* 0x000fea0003800000 */
.L_x_204:
        /* <DEDUP_REMOVED lines=9> */
.L_x_207:
[----:B------:R-:W-:Y:S05]  /*a9f0*/  BSYNC B1 ;  /* 0x0000000000017941 */ /* 0x000fea0003800000 */
.L_x_206:
        /* <DEDUP_REMOVED lines=9> */
.L_x_209:
[----:B------:R-:W-:Y:S05]  /*aa90*/  BSYNC B1 ;  /* 0x0000000000017941 */ /* 0x000fea0003800000 */
.L_x_208:
        /* <DEDUP_REMOVED lines=10> */
.L_x_211:
[----:B------:R-:W-:Y:S05]  /*ab40*/  BSYNC B1 ;  /* 0x0000000000017941 */ /* 0x000fea0003800000 */
.L_x_210:
        /* <DEDUP_REMOVED lines=10> */
.L_x_213:
[----:B------:R-:W-:Y:S05]  /*abf0*/  BSYNC B1 ;  /* 0x0000000000017941 */ /* 0x000fea0003800000 */
.L_x_212:
        /* <DEDUP_REMOVED lines=9> */
.L_x_215:
[----:B------:R-:W-:Y:S05]  /*ac90*/  BSYNC B1 ;  /* 0x0000000000017941 */ /* 0x000fea0003800000 */
.L_x_214:
        /* <DEDUP_REMOVED lines=9> */
.L_x_217:
[----:B------:R-:W-:Y:S05]  /*ad30*/  BSYNC B1 ;  /* 0x0000000000017941 */ /* 0x000fea0003800000 */
.L_x_216:
        /* <DEDUP_REMOVED lines=10> */
.L_x_219:
[----:B------:R-:W-:Y:S05]  /*ade0*/  BSYNC B1 ;  /* 0x0000000000017941 */ /* 0x000fea0003800000 */
.L_x_218:
        /* <DEDUP_REMOVED lines=10> */
.L_x_221:
[----:B------:R-:W-:Y:S05]  /*ae90*/  BSYNC B1 ;  /* 0x0000000000017941 */ /* 0x000fea0003800000 */
.L_x_220:
        /* <DEDUP_REMOVED lines=9> */
.L_x_223:
[----:B------:R-:W-:Y:S05]  /*af30*/  BSYNC B1 ;  /* 0x0000000000017941 */ /* 0x000fea0003800000 */
.L_x_222:
        /* <DEDUP_REMOVED lines=9> */
.L_x_225:
[----:B------:R-:W-:Y:S05]  /*afd0*/  BSYNC B1 ;  /* 0x0000000000017941 */ /* 0x000fea0003800000 */
.L_x_224:
        /* <DEDUP_REMOVED lines=9> */
.L_x_227:
[----:B------:R-:W-:Y:S05]  /*b070*/  BSYNC B1 ;  /* 0x0000000000017941 */ /* 0x000fea0003800000 */
.L_x_226:
        /* <DEDUP_REMOVED lines=9> */
.L_x_229:
[----:B------:R-:W-:Y:S05]  /*b110*/  BSYNC B1 ;  /* 0x0000000000017941 */ /* 0x000fea0003800000 */
.L_x_228:
        /* <DEDUP_REMOVED lines=9> */
.L_x_231:
[----:B------:R-:W-:Y:S05]  /*b1b0*/  BSYNC B1 ;  /* 0x0000000000017941 */ /* 0x000fea0003800000 */
.L_x_230:
        /* <DEDUP_REMOVED lines=9> */
.L_x_233:
[----:B------:R-:W-:Y:S05]  /*b250*/  BSYNC B1 ;  /* 0x0000000000017941 */ /* 0x000fea0003800000 */
.L_x_232:
        /* <DEDUP_REMOVED lines=9> */
.L_x_235:
[----:B------:R-:W-:Y:S05]  /*b2f0*/  BSYNC B1 ;  /* 0x0000000000017941 */ /* 0x000fea0003800000 */
.L_x_234:
        /* <DEDUP_REMOVED lines=9> */
.L_x_237:
[----:B------:R-:W-:Y:S05]  /*b390*/  BSYNC B1 ;  /* 0x0000000000017941 */ /* 0x000fea0003800000 */
.L_x_236:
        /* <DEDUP_REMOVED lines=9> */
.L_x_239:
[----:B------:R-:W-:Y:S05]  /*b430*/  BSYNC B1 ;  /* 0x0000000000017941 */ /* 0x000fea0003800000 */
.L_x_238:
        /* <DEDUP_REMOVED lines=9> */
.L_x_241:
[----:B------:R-:W-:Y:S05]  /*b4d0*/  BSYNC B1 ;  /* 0x0000000000017941 */ /* 0x000fea0003800000 */
.L_x_240:
        /* <DEDUP_REMOVED lines=9> */
.L_x_243:
[----:B------:R-:W-:Y:S05]  /*b570*/  BSYNC B1 ;  /* 0x0000000000017941 */ /* 0x000fea0003800000 */
.L_x_242:
        /* <DEDUP_REMOVED lines=9> */
.L_x_245:
[----:B------:R-:W-:Y:S05]  /*b610*/  BSYNC B1 ;  /* 0x0000000000017941 */ /* 0x000fea0003800000 */
.L_x_244:
        /* <DEDUP_REMOVED lines=9> */
.L_x_247:
[----:B------:R-:W-:Y:S05]  /*b6b0*/  BSYNC B1 ;  /* 0x0000000000017941 */ /* 0x000fea0003800000 */
.L_x_246:
        /* <DEDUP_REMOVED lines=9> */
.L_x_249:
[----:B------:R-:W-:Y:S05]  /*b750*/  BSYNC B1 ;  /* 0x0000000000017941 */ /* 0x000fea0003800000 */
.L_x_248:
        /* <DEDUP_REMOVED lines=9> */
.L_x_251:
[----:B------:R-:W-:Y:S05]  /*b7f0*/  BSYNC B1 ;  /* 0x0000000000017941 */ /* 0x000fea0003800000 */
.L_x_250:
        /* <DEDUP_REMOVED lines=9> */
.L_x_253:
[----:B------:R-:W-:Y:S05]  /*b890*/  BSYNC B1 ;  /* 0x0000000000017941 */ /* 0x000fea0003800000 */
.L_x_252:
        /* <DEDUP_REMOVED lines=9> */
.L_x_255:
[----:B------:R-:W-:Y:S05]  /*b930*/  BSYNC B1 ;  /* 0x0000000000017941 */ /* 0x000fea0003800000 */
.L_x_254:
        /* <DEDUP_REMOVED lines=9> */
.L_x_257:
[----:B------:R-:W-:Y:S05]  /*b9d0*/  BSYNC B1 ;  /* 0x0000000000017941 */ /* 0x000fea0003800000 */
.L_x_256:
        /* <DEDUP_REMOVED lines=9> */
.L_x_259:
[----:B------:R-:W-:Y:S05]  /*ba70*/  BSYNC B1 ;  /* 0x0000000000017941 */ /* 0x000fea0003800000 */
.L_x_258:
        /* <DEDUP_REMOVED lines=9> */
.L_x_261:
[----:B------:R-:W-:Y:S05]  /*bb10*/  BSYNC B1 ;  /* 0x0000000000017941 */ /* 0x000fea0003800000 */
.L_x_260:
        /* <DEDUP_REMOVED lines=9> */
.L_x_263:
[----:B------:R-:W-:Y:S05]  /*bbb0*/  BSYNC B1 ;  /* 0x0000000000017941 */ /* 0x000fea0003800000 */
.L_x_262:
        /* <DEDUP_REMOVED lines=9> */
.L_x_265:
[----:B------:R-:W-:Y:S05]  /*bc50*/  BSYNC B1 ;  /* 0x0000000000017941 */ /* 0x000fea0003800000 */
.L_x_264:
        /* <DEDUP_REMOVED lines=9> */
.L_x_267:
[----:B------:R-:W-:Y:S05]  /*bcf0*/  BSYNC B1 ;  /* 0x0000000000017941 */ /* 0x000fea0003800000 */
.L_x_266:
        /* <DEDUP_REMOVED lines=9> */
.L_x_269:
[----:B------:R-:W-:Y:S05]  /*bd90*/  BSYNC B1 ;  /* 0x0000000000017941 */ /* 0x000fea0003800000 */
.L_x_268:
        /* <DEDUP_REMOVED lines=9> */
.L_x_271:
[----:B------:R-:W-:Y:S05]  /*be30*/  BSYNC B1 ;  /* 0x0000000000017941 */ /* 0x000fea0003800000 */
.L_x_270:
        /* <DEDUP_REMOVED lines=9> */
.L_x_273:
[----:B------:R-:W-:Y:S05]  /*bed0*/  BSYNC B1 ;  /* 0x0000000000017941 */ /* 0x000fea0003800000 */
.L_x_272:
        /* <DEDUP_REMOVED lines=10> */
.L_x_275:
[----:B------:R-:W-:Y:S05]  /*bf80*/  BSYNC B1 ;  /* 0x0000000000017941 */ /* 0x000fea0003800000 */
.L_x_274:
        /* <DEDUP_REMOVED lines=10> */
.L_x_277:
[----:B------:R-:W-:Y:S05]  /*c030*/  BSYNC B1 ;  /* 0x0000000000017941 */ /* 0x000fea0003800000 */
.L_x_276:
        /* <DEDUP_REMOVED lines=9> */
.L_x_279:
[----:B------:R-:W-:Y:S05]  /*c0d0*/  BSYNC B1 ;  /* 0x0000000000017941 */ /* 0x000fea0003800000 */
.L_x_278:
        /* <DEDUP_REMOVED lines=9> */
.L_x_281:
[----:B------:R-:W-:Y:S05]  /*c170*/  BSYNC B1 ;  /* 0x0000000000017941 */ /* 0x000fea0003800000 */
.L_x_280:
        /* <DEDUP_REMOVED lines=10> */
.L_x_283:
[----:B------:R-:W-:Y:S05]  /*c220*/  BSYNC B1 ;  /* 0x0000000000017941 */ /* 0x000fea0003800000 */
.L_x_282:
        /* <DEDUP_REMOVED lines=10> */
.L_x_285:
[----:B------:R-:W-:Y:S05]  /*c2d0*/  BSYNC B1 ;  /* 0x0000000000017941 */ /* 0x000fea0003800000 */
.L_x_284:
        /* <DEDUP_REMOVED lines=9> */
.L_x_287:
[----:B------:R-:W-:Y:S05]  /*c370*/  BSYNC B1 ;  /* 0x0000000000017941 */ /* 0x000fea0003800000 */
.L_x_286:
        /* <DEDUP_REMOVED lines=9> */
.L_x_289:
[----:B------:R-:W-:Y:S05]  /*c410*/  BSYNC B1 ;  /* 0x0000000000017941 */ /* 0x000fea0003800000 */
.L_x_288:
        /* <DEDUP_REMOVED lines=9> */
.L_x_291:
[----:B------:R-:W-:Y:S05]  /*c4b0*/  BSYNC B1 ;  /* 0x0000000000017941 */ /* 0x000fea0003800000 */
.L_x_290:
        /* <DEDUP_REMOVED lines=9> */
.L_x_293:
[----:B------:R-:W-:Y:S05]  /*c550*/  BSYNC B1 ;  /* 0x0000000000017941 */ /* 0x000fea0003800000 */
.L_x_292:
        /* <DEDUP_REMOVED lines=9> */
.L_x_295:
[----:B------:R-:W-:Y:S05]  /*c5f0*/  BSYNC B1 ;  /* 0x0000000000017941 */ /* 0x000fea0003800000 */
.L_x_294:
        /* <DEDUP_REMOVED lines=9> */
.L_x_297:
[----:B------:R-:W-:Y:S05]  /*c690*/  BSYNC B1 ;  /* 0x0000000000017941 */ /* 0x000fea0003800000 */
.L_x_296:
        /* <DEDUP_REMOVED lines=9> */
.L_x_299:
[----:B------:R-:W-:Y:S05]  /*c730*/  BSYNC B1 ;  /* 0x0000000000017941 */ /* 0x000fea0003800000 */
.L_x_298:
        /* <DEDUP_REMOVED lines=9> */
.L_x_301:
[----:B------:R-:W-:Y:S05]  /*c7d0*/  BSYNC B1 ;  /* 0x0000000000017941 */ /* 0x000fea0003800000 */
.L_x_300:
        /* <DEDUP_REMOVED lines=9> */
.L_x_303:
[----:B------:R-:W-:Y:S05]  /*c870*/  BSYNC B1 ;  /* 0x0000000000017941 */ /* 0x000fea0003800000 */
.L_x_302:
        /* <DEDUP_REMOVED lines=9> */
.L_x_305:
[----:B------:R-:W-:Y:S05]  /*c910*/  BSYNC B1 ;  /* 0x0000000000017941 */ /* 0x000fea0003800000 */
.L_x_304:
        /* <DEDUP_REMOVED lines=9> */
.L_x_307:
[----:B------:R-:W-:Y:S05]  /*c9b0*/  BSYNC B1 ;  /* 0x0000000000017941 */ /* 0x000fea0003800000 */
.L_x_306:
        /* <DEDUP_REMOVED lines=9> */
.L_x_309:
[----:B------:R-:W-:Y:S05]  /*ca50*/  BSYNC B1 ;  /* 0x0000000000017941 */ /* 0x000fea0003800000 */
.L_x_308:
        /* <DEDUP_REMOVED lines=9> */
.L_x_311:
[----:B------:R-:W-:Y:S05]  /*caf0*/  BSYNC B1 ;  /* 0x0000000000017941 */ /* 0x000fea0003800000 */
.L_x_310:
        /* <DEDUP_REMOVED lines=9> */
.L_x_313:
[----:B------:R-:W-:Y:S05]  /*cb90*/  BSYNC B1 ;  /* 0x0000000000017941 */ /* 0x000fea0003800000 */
.L_x_312:
        /* <DEDUP_REMOVED lines=9> */
.L_x_315:
[----:B------:R-:W-:Y:S05]  /*cc30*/  BSYNC B1 ;  /* 0x0000000000017941 */ /* 0x000fea0003800000 */
.L_x_314:
        /* <DEDUP_REMOVED lines=9> */
.L_x_317:
[----:B------:R-:W-:Y:S05]  /*ccd0*/  BSYNC B1 ;  /* 0x0000000000017941 */ /* 0x000fea0003800000 */
.L_x_316:
        /* <DEDUP_REMOVED lines=9> */
.L_x_319:
[----:B------:R-:W-:Y:S05]  /*cd70*/  BSYNC B1 ;  /* 0x0000000000017941 */ /* 0x000fea0003800000 */
.L_x_318:
        /* <DEDUP_REMOVED lines=9> */
.L_x_321:
[----:B------:R-:W-:Y:S05]  /*ce10*/  BSYNC B1 ;  /* 0x0000000000017941 */ /* 0x000fea0003800000 */
.L_x_320:
        /* <DEDUP_REMOVED lines=9> */
.L_x_323:
[----:B------:R-:W-:Y:S05]  /*ceb0*/  BSYNC B1 ;  /* 0x0000000000017941 */ /* 0x000fea0003800000 */
.L_x_322:
        /* <DEDUP_REMOVED lines=9> */
.L_x_325:
[----:B------:R-:W-:Y:S05]  /*cf50*/  BSYNC B1 ;  /* 0x0000000000017941 */ /* 0x000fea0003800000 */
.L_x_324:
        /* <DEDUP_REMOVED lines=9> */
.L_x_327:
[----:B------:R-:W-:Y:S05]  /*cff0*/  BSYNC B1 ;  /* 0x0000000000017941 */ /* 0x000fea0003800000 */
.L_x_326:
        /* <DEDUP_REMOVED lines=9> */
.L_x_329:
[----:B------:R-:W-:Y:S05]  /*d090*/  BSYNC B1 ;  /* 0x0000000000017941 */ /* 0x000fea0003800000 */
.L_x_328:
        /* <DEDUP_REMOVED lines=9> */
.L_x_331:
[----:B------:R-:W-:Y:S05]  /*d130*/  BSYNC B1 ;  /* 0x0000000000017941 */ /* 0x000fea0003800000 */
.L_x_330:
        /* <DEDUP_REMOVED lines=9> */
.L_x_333:
[----:B------:R-:W-:Y:S05]  /*d1d0*/  BSYNC B1 ;  /* 0x0000000000017941 */ /* 0x000fea0003800000 */
.L_x_332:
        /* <DEDUP_REMOVED lines=9> */
.L_x_335:
[----:B------:R-:W-:Y:S05]  /*d270*/  BSYNC B1 ;  /* 0x0000000000017941 */ /* 0x000fea0003800000 */
.L_x_334:
        /* <DEDUP_REMOVED lines=9> */
.L_x_337:
[----:B------:R-:W-:Y:S05]  /*d310*/  BSYNC B1 ;  /* 0x0000000000017941 */ /* 0x000fea0003800000 */
.L_x_336:
        /* <DEDUP_REMOVED lines=10> */
.L_x_339:
[----:B------:R-:W-:Y:S05]  /*d3c0*/  BSYNC B1 ;  /* 0x0000000000017941 */ /* 0x000fea0003800000 */
.L_x_338:
        /* <DEDUP_REMOVED lines=10> */
.L_x_341:
[----:B------:R-:W-:Y:S05]  /*d470*/  BSYNC B1 ;  /* 0x0000000000017941 */ /* 0x000fea0003800000 */
.L_x_340:
        /* <DEDUP_REMOVED lines=9> */
.L_x_343:
[----:B------:R-:W-:Y:S05]  /*d510*/  BSYNC B1 ;  /* 0x0000000000017941 */ /* 0x000fea0003800000 */
.L_x_342:
        /* <DEDUP_REMOVED lines=9> */
.L_x_345:
[----:B------:R-:W-:Y:S05]  /*d5b0*/  BSYNC B1 ;  /* 0x0000000000017941 */ /* 0x000fea0003800000 */
.L_x_344:
        /* <DEDUP_REMOVED lines=10> */
.L_x_347:
[----:B------:R-:W-:Y:S05]  /*d660*/  BSYNC B1 ;  /* 0x0000000000017941 */ /* 0x000fea0003800000 */
.L_x_346:
        /* <DEDUP_REMOVED lines=10> */
.L_x_349:
[----:B------:R-:W-:Y:S05]  /*d710*/  BSYNC B1 ;  /* 0x0000000000017941 */ /* 0x000fea0003800000 */
.L_x_348:
        /* <DEDUP_REMOVED lines=9> */
.L_x_351:
[----:B------:R-:W-:Y:S05]  /*d7b0*/  BSYNC B1 ;  /* 0x0000000000017941 */ /* 0x000fea0003800000 */
.L_x_350:
        /* <DEDUP_REMOVED lines=9> */
.L_x_353:
[----:B------:R-:W-:Y:S05]  /*d850*/  BSYNC B1 ;  /* 0x0000000000017941 */ /* 0x000fea0003800000 */
.L_x_352:
        /* <DEDUP_REMOVED lines=9> */
.L_x_355:
[----:B------:R-:W-:Y:S05]  /*d8f0*/  BSYNC B1 ;  /* 0x0000000000017941 */ /* 0x000fea0003800000 */
.L_x_354:
        /* <DEDUP_REMOVED lines=9> */
.L_x_357:
[----:B------:R-:W-:Y:S05]  /*d990*/  BSYNC B1 ;  /* 0x0000000000017941 */ /* 0x000fea0003800000 */
.L_x_356:
        /* <DEDUP_REMOVED lines=9> */
.L_x_359:
[----:B------:R-:W-:Y:S05]  /*da30*/  BSYNC B1 ;  /* 0x0000000000017941 */ /* 0x000fea0003800000 */
.L_x_358:
        /* <DEDUP_REMOVED lines=9> */
.L_x_361:
[----:B------:R-:W-:Y:S05]  /*dad0*/  BSYNC B1 ;  /* 0x0000000000017941 */ /* 0x000fea0003800000 */
.L_x_360:
        /* <DEDUP_REMOVED lines=9> */
.L_x_363:
[----:B------:R-:W-:Y:S05]  /*db70*/  BSYNC B1 ;  /* 0x0000000000017941 */ /* 0x000fea0003800000 */
.L_x_362:
        /* <DEDUP_REMOVED lines=9> */
.L_x_365:
[----:B------:R-:W-:Y:S05]  /*dc10*/  BSYNC B1 ;  /* 0x0000000000017941 */ /* 0x000fea0003800000 */
.L_x_364:
        /* <DEDUP_REMOVED lines=9> */
.L_x_367:
[----:B------:R-:W-:Y:S05]  /*dcb0*/  BSYNC B1 ;  /* 0x0000000000017941 */ /* 0x000fea0003800000 */
.L_x_366:
        /* <DEDUP_REMOVED lines=9> */
.L_x_369:
[----:B------:R-:W-:Y:S05]  /*dd50*/  BSYNC B1 ;  /* 0x0000000000017941 */ /* 0x000fea0003800000 */
.L_x_368:
        /* <DEDUP_REMOVED lines=9> */
.L_x_371:
[----:B------:R-:W-:Y:S05]  /*ddf0*/  BSYNC B1 ;  /* 0x0000000000017941 */ /* 0x000fea0003800000 */
.L_x_370:
        /* <DEDUP_REMOVED lines=9> */
.L_x_373:
[----:B------:R-:W-:Y:S05]  /*de90*/  BSYNC B1 ;  /* 0x0000000000017941 */ /* 0x000fea0003800000 */
.L_x_372:
        /* <DEDUP_REMOVED lines=9> */
.L_x_375:
[----:B------:R-:W-:Y:S05]  /*df30*/  BSYNC B1 ;  /* 0x0000000000017941 */ /* 0x000fea0003800000 */
.L_x_374:
        /* <DEDUP_REMOVED lines=9> */
.L_x_377:
[----:B------:R-:W-:Y:S05]  /*dfd0*/  BSYNC B1 ;  /* 0x0000000000017941 */ /* 0x000fea0003800000 */
.L_x_376:
        /* <DEDUP_REMOVED lines=9> */
.L_x_379:
[----:B------:R-:W-:Y:S05]  /*e070*/  BSYNC B1 ;  /* 0x0000000000017941 */ /* 0x000fea0003800000 */
.L_x_378:
        /* <DEDUP_REMOVED lines=9> */
.L_x_381:
[----:B------:R-:W-:Y:S05]  /*e110*/  BSYNC B1 ;  /* 0x0000000000017941 */ /* 0x000fea0003800000 */
.L_x_380:
        /* <DEDUP_REMOVED lines=9> */
.L_x_383:
[----:B------:R-:W-:Y:S05]  /*e1b0*/  BSYNC B1 ;  /* 0x0000000000017941 */ /* 0x000fea0003800000 */
.L_x_382:
        /* <DEDUP_REMOVED lines=9> */
.L_x_385:
[----:B------:R-:W-:Y:S05]  /*e250*/  BSYNC B1 ;  /* 0x0000000000017941 */ /* 0x000fea0003800000 */
.L_x_384:
        /* <DEDUP_REMOVED lines=9> */
.L_x_387:
[----:B------:R-:W-:Y:S05]  /*e2f0*/  BSYNC B1 ;  /* 0x0000000000017941 */ /* 0x000fea0003800000 */
.L_x_386:
        /* <DEDUP_REMOVED lines=9> */
.L_x_389:
[----:B------:R-:W-:Y:S05]  /*e390*/  BSYNC B1 ;  /* 0x0000000000017941 */ /* 0x000fea0003800000 */
.L_x_388:
        /* <DEDUP_REMOVED lines=9> */
.L_x_391:
[----:B------:R-:W-:Y:S05]  /*e430*/  BSYNC B1 ;  /* 0x0000000000017941 */ /* 0x000fea0003800000 */
.L_x_390:
        /* <DEDUP_REMOVED lines=9> */
.L_x_393:
[----:B------:R-:W-:Y:S05]  /*e4d0*/  BSYNC B1 ;  /* 0x0000000000017941 */ /* 0x000fea0003800000 */
.L_x_392:
        /* <DEDUP_REMOVED lines=9> */
.L_x_395:
[----:B------:R-:W-:Y:S05]  /*e570*/  BSYNC B1 ;  /* 0x0000000000017941 */ /* 0x000fea0003800000 */
.L_x_394:
        /* <DEDUP_REMOVED lines=9> */
.L_x_397:
[----:B------:R-:W-:Y:S05]  /*e610*/  BSYNC B1 ;  /* 0x0000000000017941 */ /* 0x000fea0003800000 */
.L_x_396:
        /* <DEDUP_REMOVED lines=9> */
.L_x_399:
[----:B------:R-:W-:Y:S05]  /*e6b0*/  BSYNC B1 ;  /* 0x0000000000017941 */ /* 0x000fea0003800000 */
.L_x_398:
        /* <DEDUP_REMOVED lines=9> */
.L_x_401:
[----:B------:R-:W-:Y:S05]  /*e750*/  BSYNC B1 ;  /* 0x0000000000017941 */ /* 0x000fea0003800000 */
.L_x_400:
        /* <DEDUP_REMOVED lines=10> */
.L_x_403:
[----:B------:R-:W-:Y:S05]  /*e800*/  BSYNC B1 ;  /* 0x0000000000017941 */ /* 0x000fea0003800000 */
.L_x_402:
        /* <DEDUP_REMOVED lines=10> */
.L_x_405:
[----:B------:R-:W-:Y:S05]  /*e8b0*/  BSYNC B1 ;  /* 0x0000000000017941 */ /* 0x000fea0003800000 */
.L_x_404:
        /* <DEDUP_REMOVED lines=9> */
.L_x_407:
[----:B------:R-:W-:Y:S05]  /*e950*/  BSYNC B1 ;  /* 0x0000000000017941 */ /* 0x000fea0003800000 */
.L_x_406:
        /* <DEDUP_REMOVED lines=9> */
.L_x_409:
[----:B------:R-:W-:Y:S05]  /*e9f0*/  BSYNC B1 ;  /* 0x0000000000017941 */ /* 0x000fea0003800000 */
.L_x_408:
        /* <DEDUP_REMOVED lines=10> */
.L_x_411:
[----:B------:R-:W-:Y:S05]  /*eaa0*/  BSYNC B1 ;  /* 0x0000000000017941 */ /* 0x000fea0003800000 */
.L_x_410:
        /* <DEDUP_REMOVED lines=10> */
.L_x_413:
[----:B------:R-:W-:Y:S05]  /*eb50*/  BSYNC B1 ;  /* 0x0000000000017941 */ /* 0x000fea0003800000 */
.L_x_412:
        /* <DEDUP_REMOVED lines=9> */
.L_x_415:
[----:B------:R-:W-:Y:S05]  /*ebf0*/  BSYNC B1 ;  /* 0x0000000000017941 */ /* 0x000fea0003800000 */
.L_x_414:
        /* <DEDUP_REMOVED lines=9> */
.L_x_417:
[----:B------:R-:W-:Y:S05]  /*ec90*/  BSYNC B1 ;  /* 0x0000000000017941 */ /* 0x000fea0003800000 */
.L_x_416:
        /* <DEDUP_REMOVED lines=9> */
.L_x_419:
[----:B------:R-:W-:Y:S05]  /*ed30*/  BSYNC B1 ;  /* 0x0000000000017941 */ /* 0x000fea0003800000 */
.L_x_418:
        /* <DEDUP_REMOVED lines=9> */
.L_x_421:
[----:B------:R-:W-:Y:S05]  /*edd0*/  BSYNC B1 ;  /* 0x0000000000017941 */ /* 0x000fea0003800000 */
.L_x_420:
        /* <DEDUP_REMOVED lines=9> */
.L_x_423:
[----:B------:R-:W-:Y:S05]  /*ee70*/  BSYNC B1 ;  /* 0x0000000000017941 */ /* 0x000fea0003800000 */
.L_x_422:
        /* <DEDUP_REMOVED lines=9> */
.L_x_425:
[----:B------:R-:W-:Y:S05]  /*ef10*/  BSYNC B1 ;  /* 0x0000000000017941 */ /* 0x000fea0003800000 */
.L_x_424:
        /* <DEDUP_REMOVED lines=9> */
.L_x_427:
[----:B------:R-:W-:Y:S05]  /*efb0*/  BSYNC B1 ;  /* 0x0000000000017941 */ /* 0x000fea0003800000 */
.L_x_426:
        /* <DEDUP_REMOVED lines=9> */
.L_x_429:
[----:B------:R-:W-:Y:S05]  /*f050*/  BSYNC B1 ;  /* 0x0000000000017941 */ /* 0x000fea0003800000 */
.L_x_428:
        /* <DEDUP_REMOVED lines=9> */
.L_x_431:
[----:B------:R-:W-:Y:S05]  /*f0f0*/  BSYNC B1 ;  /* 0x0000000000017941 */ /* 0x000fea0003800000 */
.L_x_430:
        /* <DEDUP_REMOVED lines=9> */
.L_x_433:
[----:B------:R-:W-:Y:S05]  /*f190*/  BSYNC B1 ;  /* 0x0000000000017941 */ /* 0x000fea0003800000 */
.L_x_432:
        /* <DEDUP_REMOVED lines=9> */
.L_x_435:
[----:B------:R-:W-:Y:S05]  /*f230*/  BSYNC B1 ;  /* 0x0000000000017941 */ /* 0x000fea0003800000 */
.L_x_434:
        /* <DEDUP_REMOVED lines=9> */
.L_x_437:
[----:B------:R-:W-:Y:S05]  /*f2d0*/  BSYNC B1 ;  /* 0x0000000000017941 */ /* 0x000fea0003800000 */
.L_x_436:
        /* <DEDUP_REMOVED lines=9> */
.L_x_439:
[----:B------:R-:W-:Y:S05]  /*f370*/  BSYNC B1 ;  /* 0x0000000000017941 */ /* 0x000fea0003800000 */
.L_x_438:
        /* <DEDUP_REMOVED lines=9> */
.L_x_441:
[----:B------:R-:W-:Y:S05]  /*f410*/  BSYNC B1 ;  /* 0x0000000000017941 */ /* 0x000fea0003800000 */
.L_x_440:
        /* <DEDUP_REMOVED lines=9> */
.L_x_443:
[----:B------:R-:W-:Y:S05]  /*f4b0*/  BSYNC B1 ;  /* 0x0000000000017941 */ /* 0x000fea0003800000 */
.L_x_442:
        /* <DEDUP_REMOVED lines=9> */
.L_x_445:
[----:B------:R-:W-:Y:S05]  /*f550*/  BSYNC B1 ;  /* 0x0000000000017941 */ /* 0x000fea0003800000 */
.L_x_444:
        /* <DEDUP_REMOVED lines=9> */
.L_x_447:
[----:B------:R-:W-:Y:S05]  /*f5f0*/  BSYNC B1 ;  /* 0x0000000000017941 */ /* 0x000fea0003800000 */
.L_x_446:
        /* <DEDUP_REMOVED lines=9> */
.L_x_449:
[----:B------:R-:W-:Y:S05]  /*f690*/  BSYNC B1 ;  /* 0x0000000000017941 */ /* 0x000fea0003800000 */
.L_x_448:
        /* <DEDUP_REMOVED lines=9> */
.L_x_451:
[----:B------:R-:W-:Y:S05]  /*f730*/  BSYNC B1 ;  /* 0x0000000000017941 */ /* 0x000fea0003800000 */
.L_x_450:
        /* <DEDUP_REMOVED lines=9> */
.L_x_453:
[----:B------:R-:W-:Y:S05]  /*f7d0*/  BSYNC B1 ;  /* 0x0000000000017941 */ /* 0x000fea0003800000 */
.L_x_452:
        /* <DEDUP_REMOVED lines=9> */
.L_x_455:
[----:B------:R-:W-:Y:S05]  /*f870*/  BSYNC B1 ;  /* 0x0000000000017941 */ /* 0x000fea0003800000 */
.L_x_454:
        /* <DEDUP_REMOVED lines=9> */
.L_x_457:
[----:B------:R-:W-:Y:S05]  /*f910*/  BSYNC B1 ;  /* 0x0000000000017941 */ /* 0x000fea0003800000 */
.L_x_456:
        /* <DEDUP_REMOVED lines=9> */
.L_x_459:
[----:B------:R-:W-:Y:S05]  /*f9b0*/  BSYNC B1 ;  /* 0x0000000000017941 */ /* 0x000fea0003800000 */
.L_x_458:
        /* <DEDUP_REMOVED lines=9> */
.L_x_461:
[----:B------:R-:W-:Y:S05]  /*fa50*/  BSYNC B1 ;  /* 0x0000000000017941 */ /* 0x000fea0003800000 */
.L_x_460:
        /* <DEDUP_REMOVED lines=9> */
.L_x_463:
[----:B------:R-:W-:Y:S05]  /*faf0*/  BSYNC B1 ;  /* 0x0000000000017941 */ /* 0x000fea0003800000 */
.L_x_462:
        /* <DEDUP_REMOVED lines=9> */
.L_x_465:
[----:B------:R-:W-:Y:S05]  /*fb90*/  BSYNC B1 ;  /* 0x0000000000017941 */ /* 0x000fea0003800000 */
.L_x_464:
[----:B------:R-:W-:Y:S05]  /*fba0*/  @!P0 BRA `(.L_x_466) ;  /* 0x0000003c00a88947 */ /* 0x000fea0003800000 */
[----:B-----5:R-:W-:-:S04]  /*fbb0*/  IMAD.U32 R3, R218, 0x10000, RZ ;  /* 0x00010000da037824 */ /* 0x020fc800078e00ff */
[----:B0-----:R-:W-:-:S04]  /*fbc0*/  FMUL R0, R3, R16 ;  /* 0x0000001003007220 */ /* 0x001fc80000400000 */
[----:B------:R-:W-:-:S05]  /*fbd0*/  FFMA R0, R31, R2, R0 ;  /* 0x000000021f007223 */ /* 0x000fca0000000000 */
[----:B------:R-:W-:-:S05]  /*fbe0*/  F2FP.BF16.F32.PACK_AB R0, RZ, R0 ;  /* 0x00000000ff00723e */ /* 0x000fca00000010ff */
[----:B------:R0:W-:Y:S01]  /*fbf0*/  STG.E.U16 desc[UR50][R184.64+0xd2], R0 ;  /* 0x0000d200b8007986 */ /* 0x0001e2000c101532 */
[----:B------:R-:W-:Y:S05]  /*fc00*/  BRA `(.L_x_466) ;  /* 0x0000003c00907947 */ /* 0x000fea0003800000 */
.L_x_33:
[----:B------:R-:W2:Y:S01]  /*fc10*/  LDL.LU R6, [R1+0x24] ;  /* 0x0000240001067983 */ /* 0x000ea20000300800 */
[----:B------:R-:W-:-:S03]  /*fc20*/  ULDC.64 UR4, c[0x0][0x5c0] ;  /* 0x0001700000047ab9 */ /* 0x000fc60000000a00 */
[----:B------:R-:W3:Y:S04]  /*fc30*/  LDL.LU R234, [R1+0x28] ;  /* 0x0000280001ea7983 */ /* 0x000ee80000300800 */
[----:B------:R-:W4:Y:S04]  /*fc40*/  LDL.LU R7, [R1+0x20] ;  /* 0x0000200001077983 */ /* 0x000f280000300800 */
[----:B------:R-:W5:Y:S04]  /*fc50*/  LDL.LU R22, [R1+0x2c] ;  /* 0x00002c0001167983 */ /* 0x000f680000300800 */
[----:B------:R-:W5:Y:S04]  /*fc60*/  LDL.LU R21, [R1+0x30] ;  /* 0x0000300001157983 */ /* 0x000f680000300800 */
[----:B------:R-:W5:Y:S04]  /*fc70*/  LDL.LU R20, [R1+0x34] ;  /* 0x0000340001147983 */ /* 0x000f680000300800 */
[----:B------:R-:W5:Y:S04]  /*fc80*/  LDL.LU R19, [R1+0x38] ;  /* 0x0000380001137983 */ /* 0x000f680000300800 */
[----:B------:R-:W5:Y:S04]  /*fc90*/  LDL.LU R18, [R1+0x3c] ;  /* 0x00003c0001127983 */ /* 0x000f680000300800 */
[----:B------:R-:W5:Y:S04]  /*fca0*/  LDL.LU R233, [R1] ;  /* 0x0000000001e97983 */ /* 0x000f680000300800 */
[----:B------:R-:W5:Y:S04]  /*fcb0*/  LDL.LU R232, [R1+0x4] ;  /* 0x0000040001e87983 */ /* 0x000f680000300800 */
[----:B------:R-:W5:Y:S01]  /*fcc0*/  LDL.LU R23, [R1+0x8] ;  /* 0x0000080001177983 */ /* 0x000f620000300800 */
[----:B------:R-:W-:Y:S01]  /*fcd0*/  LEA R4, P2, R8, UR4, 0x1 ;  /* 0x0000000408047c11 */ /* 0x000fe2000f8408ff */
[----:B------:R-:W-:Y:S01]  /*fce0*/  USHF.L.U64.HI UR4, UR8, 0x4, UR9 ;  /* 0x0000000408047899 */ /* 0x000fe20008010209 */
[----:B------:R-:W-:-:S02]  /*fcf0*/  ISETP.GT.AND P3, PT, R0, 0x1, PT ;  /* 0x000000010000780c */ /* 0x000fc40003f64270 */
[----:B------:R-:W-:Y:S01]  /*fd00*/  LEA.HI.X R5, R8, UR5, R12, 0x1, P2 ;  /* 0x0000000508057c11 */ /* 0x000fe200090f0c0c */
[----:B------:R-:W-:Y:S01]  /*fd10*/  USHF.L.U32 UR5, UR8, 0x4, URZ ;  /* 0x0000000408057899 */ /* 0x000fe2000800063f */
[----:B------:R-:W-:Y:S01]  /*fd20*/  ISETP.GT.AND P2, PT, R3, 0x8, P0 ;  /* 0x000000080300780c */ /* 0x000fe20000744270 */
[-C--:B--2---:R-:W-:Y:S01]  /*fd30*/  FMUL R6, R6, R2.reuse ;  /* 0x0000000206067220 */ /* 0x084fe20000400000 */
[----:B---3--:R-:W-:-:S04]  /*fd40*/  FMUL R8, R234, R2 ;  /* 0x00000002ea087220 */ /* 0x008fc80000400000 */
[----:B------:R-:W-:Y:S01]  /*fd50*/  F2FP.BF16.F32.PACK_AB R6, RZ, R6 ;  /* 0x00000006ff06723e */ /* 0x000fe200000010ff */
[----:B----4-:R-:W-:Y:S01]  /*fd60*/  FMUL R7, R7, R2 ;  /* 0x0000000207077220 */ /* 0x010fe20000400000 */
[----:B------:R-:W-:Y:S02]  /*fd70*/  F2FP.BF16.F32.PACK_AB R8, RZ, R8 ;  /* 0x00000008ff08723e */ /* 0x000fe400000010ff */
[----:B------:R-:W-:Y:S01]  /*fd80*/  PRMT R10, R6, 0x7610, R10 ;  /* 0x00007610060a7816 */ /* 0x000fe2000000000a */
[-C--:B-----5:R-:W-:Y:S01]  /*fd90*/  FMUL R9, R22, R2.reuse ;  /* 0x0000000216097220 */ /* 0x0a0fe20000400000 */
[----:B------:R-:W-:Y:S01]  /*fda0*/  F2FP.BF16.F32.PACK_AB R7, RZ, R7 ;  /* 0x00000007ff07723e */ /* 0x000fe200000010ff */
[----:B------:R-:W2:Y:S01]  /*fdb0*/  LDL.LU R22, [R1+0xc] ;  /* 0x00000c0001167983 */ /* 0x000ea20000300800 */
[----:B------:R-:W-:Y:S01]  /*fdc0*/  PRMT R11, R8, 0x7610, R11 ;  /* 0x00007610080b7816 */ /* 0x000fe2000000000b */
[----:B------:R-:W-:Y:S01]  /*fdd0*/  FMUL R8, R21, R2 ;  /* 0x0000000215087220 */ /* 0x000fe20000400000 */
[----:B------:R-:W-:Y:S01]  /*fde0*/  F2FP.BF16.F32.PACK_AB R9, RZ, R9 ;  /* 0x00000009ff09723e */ /* 0x000fe200000010ff */
[----:B------:R-:W3:Y:S03]  /*fdf0*/  LDL.LU R21, [R1+0x10] ;  /* 0x0000100001157983 */ /* 0x000ee60000300800 */
[----:B------:R-:W-:Y:S01]  /*fe00*/  PRMT R12, R9, 0x7610, R12 ;  /* 0x00007610090c7816 */ /* 0x000fe2000000000c */
[----:B------:R0:W-:Y:S01]  /*fe10*/  @P1 STG.E.U16 desc[UR50][R4.64], R7 ;  /* 0x0000000704001986 */ /* 0x0001e2000c101532 */
[----:B------:R-:W-:-:S02]  /*fe20*/  ISETP.GT.AND P1, PT, R3, RZ, P3 ;  /* 0x000000ff0300720c */ /* 0x000fc40001f24270 */
[----:B------:R-:W-:Y:S01]  /*fe30*/  F2FP.BF16.F32.PACK_AB R9, RZ, R8 ;  /* 0x00000008ff09723e */ /* 0x000fe200000010ff */
[----:B------:R-:W-:Y:S02]  /*fe40*/  FMUL R8, R20, R2 ;  /* 0x0000000214087220 */ /* 0x000fe40000400000 */
[----:B------:R-:W4:Y:S03]  /*fe50*/  LDL.LU R20, [R1+0x14] ;  /* 0x0000140001147983 */ /* 0x000f260000300800 */
[----:B------:R-:W-:-:S05]  /*fe60*/  F2FP.BF16.F32.PACK_AB R8, RZ, R8 ;  /* 0x00000008ff08723e */ /* 0x000fca00000010ff */
[----:B------:R1:W-:Y:S01]  /*fe70*/  @P1 STG.E.U16 desc[UR50][R4.64+0x2], R10 ;  /* 0x0000020a04001986 */ /* 0x0003e2000c101532 */
[----:B------:R-:W-:-:S04]  /*fe80*/  IADD3 R6, P1, R4, UR5, RZ ;  /* 0x0000000504067c10 */ /* 0x000fc8000ff3e0ff */
[----:B0-----:R-:W-:Y:S02]  /*fe90*/  IADD3.X R7, R5, UR4, RZ, P1, !PT ;  /* 0x0000000405077c10 */ /* 0x001fe40008ffe4ff */
[----:B------:R-:W-:-:S03]  /*fea0*/  ISETP.GT.AND P1, PT, R3, 0x8, P3 ;  /* 0x000000080300780c */ /* 0x000fc60001f24270 */
[----:B------:R0:W-:Y:S01]  /*feb0*/  @P2 STG.E.U16 desc[UR50][R6.64], R11 ;  /* 0x0000000b06002986 */ /* 0x0001e2000c101532 */
[----:B------:R-:W-:Y:S02]  /*fec0*/  ISETP.GT.AND P2, PT, R0, 0x8, PT ;  /* 0x000000080000780c */ /* 0x000fe40003f44270 */
[----:B-1----:R-:W-:Y:S01]  /*fed0*/  PRMT R10, R9, 0x7610, R10 ;  /* 0x00007610090a7816 */ /* 0x002fe2000000000a */
[----:B------:R-:W-:Y:S01]  /*fee0*/  FMUL R9, R18, R2 ;  /* 0x0000000212097220 */ /* 0x000fe20000400000 */
[----:B------:R-:W-:-:S05]  /*fef0*/  ISETP.GT.AND P4, PT, R3, RZ, P2 ;  /* 0x000000ff0300720c */ /* 0x000fca0001784270 */
[----:B------:R1:W-:Y:S01]  /*ff00*/  @P1 STG.E.U16 desc[UR50][R6.64+0x2], R12 ;  /* 0x0000020c06001986 */ /* 0x0003e2000c101532 */
[----:B------:R-:W-:Y:S02]  /*ff10*/  ISETP.GT.AND P1, PT, R0, 0x9, PT ;  /* 0x000000090000780c */ /* 0x000fe40003f24270 */
[----:B0-----:R-:W-:Y:S01]  /*ff20*/  PRMT R11, R8, 0x7610, R11 ;  /* 0x00007610080b7816 */ /* 0x001fe2000000000b */
[----:B------:R-:W-:Y:S01]  /*ff30*/  FMUL R8, R19, R2 ;  /* 0x0000000213087220 */ /* 0x000fe20000400000 */
[C---:B------:R-:W-:Y:S01]  /*ff40*/  ISETP.GT.AND P5, PT, R3.reuse, RZ, P1 ;  /* 0x000000ff0300720c */ /* 0x040fe20000fa4270 */
[----:B------:R-:W5:Y:S04]  /*ff50*/  LDL.LU R19, [R1+0x18] ;  /* 0x0000180001137983 */ /* 0x000f680000300800 */
[----:B------:R-:W5:Y:S04]  /*ff60*/  LDL.LU R18, [R1+0x1c] ;  /* 0x00001c0001127983 */ /* 0x000f680000300800 */
[----:B------:R0:W-:Y:S01]  /*ff70*/  @P4 STG.E.U16 desc[UR50][R4.64+0x10], R10 ;  /* 0x0000100a04004986 */ /* 0x0001e2000c101532 */
[----:B------:R-:W-:-:S02]  /*ff80*/  ISETP.GT.AND P4, PT, R3, 0x8, P2 ;  /* 0x000000080300780c */ /* 0x000fc40001784270 */
[----:B------:R-:W-:Y:S01]  /*ff90*/  F2FP.BF16.F32.PACK_AB R8, RZ, R8 ;  /* 0x00000008ff08723e */ /* 0x000fe200000010ff */
[----:B------:R-:W-:Y:S01]  /*ffa0*/  @P5 STG.E.U16 desc[UR50][R4.64+0x12], R11 ;  /* 0x0000120b04005986 */ /* 0x000fe2000c101532 */
[----:B------:R-:W-:Y:S02]  /*ffb0*/  F2FP.BF16.F32.PACK_AB R9, RZ, R9 ;  /* 0x00000009ff09723e */ /* 0x000fe400000010ff */
[----:B-1----:R-:W-:Y:S02]  /*ffc0*/  PRMT R12, R8, 0x7610, R12 ;  /* 0x00007610080c7816 */ /* 0x002fe4000000000c */
[----:B------:R-:W-:Y:S02]  /*ffd0*/  ISETP.GT.AND P5, PT, R3, 0x8, P1 ;  /* 0x000000080300780c */ /* 0x000fe40000fa4270 */
[----:B------:R-:W-:Y:S01]  /*ffe0*/  PRMT R13, R9, 0x7610, R13 ;  /* 0x00007610090d7816 */ /* 0x000fe2000000000d */
[----:B0-----:R-:W-:Y:S01]  /*fff0*/  FMUL R10, R233, R2 ;  /* 0x00000002e90a7220 */ /* 0x001fe20000400000 */
[----:B------:R-:W-:Y:S01]  /*10000*/  IMAD.U32 R9, RZ, RZ, UR8 ;  /* 0x00000008ff097e24 */ /* 0x000fe2000f8e00ff */
[----:B------:R-:W-:Y:S01]  /*10010*/  @P4 STG.E.U16 desc[UR50][R6.64+0x10], R12 ;  /* 0x0000100c06004986 */ /* 0x000fe2000c101532 */
[----:B------:R-:W-:Y:S01]  /*10020*/  ISETP.GT.AND P4, PT, R3, 0x80, P0 ;  /* 0x000000800300780c */ /* 0x000fe20000784270 */
[----:B------:R-:W-:Y:S01]  /*10030*/  UIMAD UR11, UR9, 0xf0, URZ ;  /* 0x000000f0090b78a4 */ /* 0x000fe2000f8e023f */
[----:B------:R-:W-:Y:S01]  /*10040*/  IMAD.WIDE.U32 R8, R9, 0xf0, R6 ;  /* 0x000000f009087825 */ /* 0x000fe200078e0006 */
[----:B------:R-:W-:-:S04]  /*10050*/  F2FP.BF16.F32.PACK_AB R10, RZ, R10 ;  /* 0x0000000aff0a723e */ /* 0x000fc800000010ff */
[----:B------:R-:W-:Y:S01]  /*10060*/  PRMT R14, R10, 0x7610, R14 ;  /* 0x000076100a0e7816 */ /* 0x000fe2000000000e */
[----:B------:R-:W-:Y:S01]  /*10070*/  VIADD R9, R9, UR11 ;  /* 0x0000000b09097c36 */ /* 0x000fe20008000000 */
[----:B------:R0:W-:Y:S01]  /*10080*/  @P5 STG.E.U16 desc[UR50][R6.64+0x12], R13 ;  /* 0x0000120d06005986 */ /* 0x0001e2000c101532 */
[----:B------:R-:W-:-:S03]  /*10090*/  FMUL R10, R232, R2 ;  /* 0x00000002e80a7220 */ /* 0x000fc60000400000 */
[----:B------:R1:W-:Y:S01]  /*100a0*/  @P4 STG.E.U16 desc[UR50][R8.64], R14 ;  /* 0x0000000e08004986 */ /* 0x0003e2000c101532 */
[----:B------:R-:W-:Y:S02]  /*100b0*/  ISETP.GT.AND P4, PT, R3, 0x80, P3 ;  /* 0x000000800300780c */ /* 0x000fe40001f84270 */
[----:B------:R-:W-:-:S04]  /*100c0*/  F2FP.BF16.F32.PACK_AB R10, RZ, R10 ;  /* 0x0000000aff0a723e */ /* 0x000fc800000010ff */
[----:B0-----:R-:W-:Y:S01]  /*100d0*/  PRMT R13, R10, 0x7610, R13 ;  /* 0x000076100a0d7816 */ /* 0x001fe2000000000d */
[----:B------:R-:W-:-:S06]  /*100e0*/  FMUL R10, R23, R2 ;  /* 0x00000002170a7220 */ /* 0x000fcc0000400000 */
[----:B------:R0:W-:Y:S01]  /*100f0*/  @P4 STG.E.U16 desc[UR50][R8.64+0x2], R13 ;  /* 0x0000020d08004986 */ /* 0x0001e2000c101532 */
[----:B------:R-:W-:Y:S02]  /*10100*/  F2FP.BF16.F32.PACK_AB R11, RZ, R10 ;  /* 0x0000000aff0b723e */ /* 0x000fe400000010ff */
[----:B------:R-:W-:Y:S02]  /*10110*/  IADD3 R10, P4, R8, UR5, RZ ;  /* 0x00000005080a7c10 */ /* 0x000fe4000ff9e0ff */
[----:B-1----:R-:W-:Y:S02]  /*10120*/  PRMT R14, R11, 0x7610, R14 ;  /* 0x000076100b0e7816 */ /* 0x002fe4000000000e */
[----:B------:R-:W-:Y:S02]  /*10130*/  ISETP.GT.AND P5, PT, R3, 0x88, P0 ;  /* 0x000000880300780c */ /* 0x000fe400007a4270 */
[----:B------:R-:W-:Y:S02]  /*10140*/  IADD3.X R11, R9, UR4, RZ, P4, !PT ;  /* 0x00000004090b7c10 */ /* 0x000fe4000a7fe4ff */
[----:B------:R-:W-:-:S09]  /*10150*/  ISETP.GT.AND P4, PT, R3, 0x88, P3 ;  /* 0x000000880300780c */ /* 0x000fd20001f84270 */
[----:B------:R1:W-:Y:S01]  /*10160*/  @P5 STG.E.U16 desc[UR50][R10.64], R14 ;  /* 0x0000000e0a005986 */ /* 0x0003e2000c101532 */
[----:B------:R-:W-:Y:S02]  /*10170*/  USHF.L.U32 UR13, UR8, 0x8, URZ ;  /* 0x00000008080d7899 */ /* 0x000fe4000800063f */
[----:B------:R-:W-:Y:S01]  /*10180*/  USHF.L.U64.HI UR12, UR8, 0x8, UR9 ;  /* 0x00000008080c7899 */ /* 0x000fe20008010209 */
[----:B------:R-:W-:Y:S01]  /*10190*/  ISETP.GT.AND P5, PT, R3, 0x100, P0 ;  /* 0x000001000300780c */ /* 0x000fe200007a4270 */
[-C--:B------:R-:W-:Y:S01]  /*101a0*/  FMUL R224, R224, R2.reuse ;  /* 0x00000002e0e07220 */ /* 0x080fe20000400000 */
[----:B------:R-:W-:-:S04]  /*101b0*/  FMUL R225, R225, R2 ;  /* 0x00000002e1e17220 */ /* 0x000fc80000400000 */
[----:B------:R-:W-:Y:S02]  /*101c0*/  F2FP.BF16.F32.PACK_AB R224, RZ, R224 ;  /* 0x000000e0ffe0723e */ /* 0x000fe400000010ff */
[----:B------:R-:W-:Y:S01]  /*101d0*/  F2FP.BF16.F32.PACK_AB R225, RZ, R225 ;  /* 0x000000e1ffe1723e */ /* 0x000fe200000010ff */
[-C--:B------:R-:W-:Y:S01]  /*101e0*/  FMUL R226, R226, R2.reuse ;  /* 0x00000002e2e27220 */ /* 0x080fe20000400000 */
[----:B------:R-:W-:-:S04]  /*101f0*/  FMUL R227, R227, R2 ;  /* 0x00000002e3e37220 */ /* 0x000fc80000400000 */
[----:B------:R-:W-:Y:S02]  /*10200*/  F2FP.BF16.F32.PACK_AB R226, RZ, R226 ;  /* 0x000000e2ffe2723e */ /* 0x000fe400000010ff */
[----:B------:R-:W-:Y:S01]  /*10210*/  F2FP.BF16.F32.PACK_AB R227, RZ, R227 ;  /* 0x000000e3ffe3723e */ /* 0x000fe200000010ff */
[----:B------:R-:W-:-:S05]  /*10220*/  FMUL R228, R228, R2 ;  /* 0x00000002e4e47220 */ /* 0x000fca0000400000 */
[----:B------:R-:W-:Y:S01]  /*10230*/  F2FP.BF16.F32.PACK_AB R228, RZ, R228 ;  /* 0x000000e4ffe4723e */ /* 0x000fe200000010ff */
[----:B------:R-:W-:-:S05]  /*10240*/  FMUL R229, R229, R2 ;  /* 0x00000002e5e57220 */ /* 0x000fca0000400000 */
[----:B------:R-:W-:Y:S01]  /*10250*/  F2FP.BF16.F32.PACK_AB R229, RZ, R229 ;  /* 0x000000e5ffe5723e */ /* 0x000fe200000010ff */
[-C--:B------:R-:W-:Y:S01]  /*10260*/  FMUL R230, R230, R2.reuse ;  /* 0x00000002e6e67220 */ /* 0x080fe20000400000 */
[-C--:B------:R-:W-:Y:S01]  /*10270*/  FMUL R231, R231, R2.reuse ;  /* 0x00000002e7e77220 */ /* 0x080fe20000400000 */
[----:B--2---:R-:W-:-:S05]  /*10280*/  FMUL R12, R22, R2 ;  /* 0x00000002160c7220 */ /* 0x004fca0000400000 */
[----:B------:R-:W-:-:S04]  /*10290*/  F2FP.BF16.F32.PACK_AB R12, RZ, R12 ;  /* 0x0000000cff0c723e */ /* 0x000fc800000010ff */
[----:B0-----:R-:W-:Y:S01]  /*102a0*/  PRMT R13, R12, 0x7610, R13 ;  /* 0x000076100c0d7816 */ /* 0x001fe2000000000d */
[----:B---3--:R-:W-:-:S04]  /*102b0*/  FMUL R12, R21, R2 ;  /* 0x00000002150c7220 */ /* 0x008fc80000400000 */
[----:B------:R0:W-:Y:S01]  /*102c0*/  @P4 STG.E.U16 desc[UR50][R10.64+0x2], R13 ;  /* 0x0000020d0a004986 */ /* 0x0001e2000c101532 */
[----:B------:R-:W-:Y:S02]  /*102d0*/  ISETP.GT.AND P4, PT, R3, 0x80, P2 ;  /* 0x000000800300780c */ /* 0x000fe40001784270 */
[----:B------:R-:W-:-:S04]  /*102e0*/  F2FP.BF16.F32.PACK_AB R12, RZ, R12 ;  /* 0x0000000cff0c723e */ /* 0x000fc800000010ff */
[----:B------:R-:W-:Y:S01]  /*102f0*/  PRMT R15, R12, 0x7610, R15 ;  /* 0x000076100c0f7816 */ /* 0x000fe2000000000f */
[----:B----4-:R-:W-:-:S06]  /*10300*/  FMUL R12, R20, R2 ;  /* 0x00000002140c7220 */ /* 0x010fcc0000400000 */
[----:B------:R-:W-:Y:S01]  /*10310*/  @P4 STG.E.U16 desc[UR50][R8.64+0x10], R15 ;  /* 0x0000100f08004986 */ /* 0x000fe2000c101532 */
[----:B------:R-:W-:Y:S02]  /*10320*/  ISETP.GT.AND P4, PT, R3, 0x80, P1 ;  /* 0x000000800300780c */ /* 0x000fe40000f84270 */
[----:B------:R-:W-:-:S04]  /*10330*/  F2FP.BF16.F32.PACK_AB R12, RZ, R12 ;  /* 0x0000000cff0c723e */ /* 0x000fc800000010ff */
[----:B-1----:R-:W-:-:S07]  /*10340*/  PRMT R14, R12, 0x7610, R14 ;  /* 0x000076100c0e7816 */ /* 0x002fce000000000e */
[----:B------:R1:W-:Y:S01]  /*10350*/  @P4 STG.E.U16 desc[UR50][R8.64+0x12], R14 ;  /* 0x0000120e08004986 */ /* 0x0003e2000c101532 */
[----:B------:R-:W-:Y:S01]  /*10360*/  ISETP.GT.AND P4, PT, R3, 0x88, P2 ;  /* 0x000000880300780c */ /* 0x000fe20001784270 */
[----:B-----5:R-:W-:-:S05]  /*10370*/  FMUL R12, R19, R2 ;  /* 0x00000002130c7220 */ /* 0x020fca0000400000 */
[----:B------:R-:W-:-:S04]  /*10380*/  F2FP.BF16.F32.PACK_AB R12, RZ, R12 ;  /* 0x0000000cff0c723e */ /* 0x000fc800000010ff */
[----:B0-----:R-:W-:Y:S01]  /*10390*/  PRMT R13, R12, 0x7610, R13 ;  /* 0x000076100c0d7816 */ /* 0x001fe2000000000d */
[----:B------:R-:W-:-:S04]  /*103a0*/  FMUL R12, R18, R2 ;  /* 0x00000002120c7220 */ /* 0x000fc80000400000 */
[----:B------:R-:W-:Y:S01]  /*103b0*/  @P4 STG.E.U16 desc[UR50][R10.64+0x10], R13 ;  /* 0x0000100d0a004986 */ /* 0x000fe2000c101532 */
[----:B------:R-:W-:Y:S02]  /*103c0*/  ISETP.GT.AND P4, PT, R3, 0x88, P1 ;  /* 0x000000880300780c */ /* 0x000fe40000f84270 */
[----:B------:R-:W-:-:S11]  /*103d0*/  F2FP.BF16.F32.PACK_AB R12, RZ, R12 ;  /* 0x0000000cff0c723e */ /* 0x000fd600000010ff */
[----:B------:R0:W-:Y:S01]  /*103e0*/  @P4 STG.E.U16 desc[UR50][R10.64+0x12], R12 ;  /* 0x0000120c0a004986 */ /* 0x0001e2000c101532 */
[----:B-1----:R-:W-:-:S04]  /*103f0*/  IADD3 R8, P4, R8, UR13, RZ ;  /* 0x0000000d08087c10 */ /* 0x002fc8000ff9e0ff */
[----:B------:R-:W-:Y:S02]  /*10400*/  IADD3.X R9, R9, UR12, RZ, P4, !PT ;  /* 0x0000000c09097c10 */ /* 0x000fe4000a7fe4ff */
[----:B------:R-:W-:-:S03]  /*10410*/  ISETP.GT.AND P4, PT, R3, 0x100, P3 ;  /* 0x000001000300780c */ /* 0x000fc60001f84270 */
[----:B------:R-:W-:Y:S01]  /*10420*/  @P5 STG.E.U16 desc[UR50][R8.64], R224 ;  /* 0x000000e008005986 */ /* 0x000fe2000c101532 */
[----:B------:R-:W-:-:S09]  /*10430*/  ISETP.GT.AND P5, PT, R3, 0x108, P0 ;  /* 0x000001080300780c */ /* 0x000fd200007a4270 */
[----:B------:R-:W-:Y:S01]  /*10440*/  @P4 STG.E.U16 desc[UR50][R8.64+0x2], R225 ;  /* 0x000002e108004986 */ /* 0x000fe2000c101532 */
[----:B0-----:R-:W-:-:S04]  /*10450*/  IADD3 R10, P4, R8, UR5, RZ ;  /* 0x00000005080a7c10 */ /* 0x001fc8000ff9e0ff */
[----:B------:R-:W-:Y:S02]  /*10460*/  IADD3.X R11, R9, UR4, RZ, P4, !PT ;  /* 0x00000004090b7c10 */ /* 0x000fe4000a7fe4ff */
[----:B------:R-:W-:-:S03]  /*10470*/  ISETP.GT.AND P4, PT, R3, 0x108, P3 ;  /* 0x000001080300780c */ /* 0x000fc60001f84270 */
[----:B------:R-:W-:Y:S10]  /*10480*/  @P5 STG.E.U16 desc[UR50][R10.64], R226 ;  /* 0x000000e20a005986 */ /* 0x000ff4000c101532 */
[----:B------:R-:W-:Y:S01]  /*10490*/  @P4 STG.E.U16 desc[UR50][R10.64+0x2], R227 ;  /* 0x000002e30a004986 */ /* 0x000fe2000c101532 */
[----:B------:R-:W-:-:S13]  /*104a0*/  ISETP.GT.AND P4, PT, R3, 0x100, P2 ;  /* 0x000001000300780c */ /* 0x000fda0001784270 */
[----:B------:R-:W-:Y:S01]  /*104b0*/  @P4 STG.E.U16 desc[UR50][R8.64+0x10], R228 ;  /* 0x000010e408004986 */ /* 0x000fe2000c101532 */
[C---:B------:R-:W-:Y:S02]  /*104c0*/  ISETP.GT.AND P4, PT, R3.reuse, 0x100, P1 ;  /* 0x000001000300780c */ /* 0x040fe40000f84270 */
[----:B------:R-:W-:Y:S02]  /*104d0*/  ISETP.GT.AND P5, PT, R3, 0x108, P1 ;  /* 0x000001080300780c */ /* 0x000fe40000fa4270 */
[----:B------:R-:W-:-:S09]  /*104e0*/  F2FP.BF16.F32.PACK_AB R230, RZ, R230 ;  /* 0x000000e6ffe6723e */ /* 0x000fd200000010ff */
[----:B------:R0:W-:Y:S01]  /*104f0*/  @P4 STG.E.U16 desc[UR50][R8.64+0x12], R229 ;  /* 0x000012e508004986 */ /* 0x0001e2000c101532 */
[----:B------:R-:W-:Y:S02]  /*10500*/  ISETP.GT.AND P4, PT, R3, 0x108, P2 ;  /* 0x000001080300780c */ /* 0x000fe40001784270 */
[----:B------:R-:W-:Y:S01]  /*10510*/  F2FP.BF16.F32.PACK_AB R231, RZ, R231 ;  /* 0x000000e7ffe7723e */ /* 0x000fe200000010ff */
[----:B------:R-:W-:-:S10]  /*10520*/  FMUL R216, R216, R2 ;  /* 0x00000002d8d87220 */ /* 0x000fd40000400000 */
[----:B------:R-:W-:Y:S04]  /*10530*/  @P4 STG.E.U16 desc[UR50][R10.64+0x10], R230 ;  /* 0x000010e60a004986 */ /* 0x000fe8000c101532 */
[----:B------:R1:W-:Y:S01]  /*10540*/  @P5 STG.E.U16 desc[UR50][R10.64+0x12], R231 ;  /* 0x000012e70a005986 */ /* 0x0003e2000c101532 */
[----:B------:R-:W-:Y:S02]  /*10550*/  ISETP.GT.AND P5, PT, R3, 0x180, P0 ;  /* 0x000001800300780c */ /* 0x000fe400007a4270 */
[----:B0-----:R-:W-:Y:S02]  /*10560*/  IADD3 R8, P4, R8, UR13, RZ ;  /* 0x0000000d08087c10 */ /* 0x001fe4000ff9e0ff */
[----:B------:R-:W-:Y:S02]  /*10570*/  F2FP.BF16.F32.PACK_AB R216, RZ, R216 ;  /* 0x000000d8ffd8723e */ /* 0x000fe400000010ff */
[----:B------:R-:W-:-:S02]  /*10580*/  IADD3.X R9, R9, UR12, RZ, P4, !PT ;  /* 0x0000000c09097c10 */ /* 0x000fc4000a7fe4ff */
[C---:B------:R-:W-:Y:S02]  /*10590*/  ISETP.GT.AND P4, PT, R3.reuse, 0x180, P3 ;  /* 0x000001800300780c */ /* 0x040fe40001f84270 */
[----:B------:R-:W-:Y:S01]  /*105a0*/  ISETP.GT.AND P0, PT, R3, 0x188, P0 ;  /* 0x000001880300780c */ /* 0x000fe20000704270 */
[-C--:B------:R-:W-:Y:S01]  /*105b0*/  FMUL R217, R217, R2.reuse ;  /* 0x00000002d9d97220 */ /* 0x080fe20000400000 */
[----:B------:R-:W-:Y:S01]  /*105c0*/  FMUL R218, R218, R2 ;  /* 0x00000002dada7220 */ /* 0x000fe20000400000 */
[----:B------:R-:W-:Y:S01]  /*105d0*/  @P5 STG.E.U16 desc[UR50][R8.64], R216 ;  /* 0x000000d808005986 */ /* 0x000fe2000c101532 */
[----:B-1----:R-:W-:Y:S02]  /*105e0*/  IADD3 R10, P5, R8, UR5, RZ ;  /* 0x00000005080a7c10 */ /* 0x002fe4000ffbe0ff */
[----:B------:R-:W-:Y:S02]  /*105f0*/  F2FP.BF16.F32.PACK_AB R217, RZ, R217 ;  /* 0x000000d9ffd9723e */ /* 0x000fe400000010ff */
[----:B------:R-:W-:-:S02]  /*10600*/  F2FP.BF16.F32.PACK_AB R218, RZ, R218 ;  /* 0x000000daffda723e */ /* 0x000fc400000010ff */
[----:B------:R-:W-:Y:S01]  /*10610*/  IADD3.X R11, R9, UR4, RZ, P5, !PT ;  /* 0x00000004090b7c10 */ /* 0x000fe2000affe4ff */
[----:B------:R-:W-:Y:S01]  /*10620*/  @P4 STG.E.U16 desc[UR50][R8.64+0x2], R217 ;  /* 0x000002d908004986 */ /* 0x000fe2000c101532 */
[C---:B------:R-:W-:Y:S02]  /*10630*/  ISETP.GT.AND P3, PT, R3.reuse, 0x188, P3 ;  /* 0x000001880300780c */ /* 0x040fe40001f64270 */
[C---:B------:R-:W-:Y:S01]  /*10640*/  ISETP.GT.AND P4, PT, R3.reuse, 0x180, P2 ;  /* 0x000001800300780c */ /* 0x040fe20001784270 */
[----:B------:R-:W-:Y:S01]  /*10650*/  @P0 STG.E.U16 desc[UR50][R10.64], R218 ;  /* 0x000000da0a000986 */ /* 0x000fe2000c101532 */
[----:B------:R-:W-:Y:S01]  /*10660*/  ISETP.GT.AND P0, PT, R3, 0x180, P1 ;  /* 0x000001800300780c */ /* 0x000fe20000f04270 */
[-C--:B------:R-:W-:Y:S01]  /*10670*/  FMUL R219, R219, R2.reuse ;  /* 0x00000002dbdb7220 */ /* 0x080fe20000400000 */
[----:B------:R-:W-:Y:S01]  /*10680*/  ISETP.GT.AND P2, PT, R3, 0x188, P2 ;  /* 0x000001880300780c */ /* 0x000fe20001744270 */
[-C--:B------:R-:W-:Y:S01]  /*10690*/  FMUL R220, R220, R2.reuse ;  /* 0x00000002dcdc7220 */ /* 0x080fe20000400000 */
[----:B------:R-:W-:-:S02]  /*106a0*/  FMUL R221, R221, R2 ;  /* 0x00000002dddd7220 */ /* 0x000fc40000400000 */
[----:B------:R-:W-:Y:S02]  /*106b0*/  F2FP.BF16.F32.PACK_AB R219, RZ, R219 ;  /* 0x000000dbffdb723e */ /* 0x000fe400000010ff */
[----:B------:R-:W-:Y:S01]  /*106c0*/  F2FP.BF16.F32.PACK_AB R220, RZ, R220 ;  /* 0x000000dcffdc723e */ /* 0x000fe200000010ff */
[-C--:B------:R-:W-:Y:S01]  /*106d0*/  FMUL R222, R222, R2.reuse ;  /* 0x00000002dede7220 */ /* 0x080fe20000400000 */
[----:B------:R-:W-:Y:S01]  /*106e0*/  F2FP.BF16.F32.PACK_AB R221, RZ, R221 ;  /* 0x000000ddffdd723e */ /* 0x000fe200000010ff */
[----:B------:R-:W-:Y:S01]  /*106f0*/  @P3 STG.E.U16 desc[UR50][R10.64+0x2], R219 ;  /* 0x000002db0a003986 */ /* 0x000fe2000c101532 */
[----:B------:R-:W-:Y:S01]  /*10700*/  ISETP.GT.AND P1, PT, R3, 0x188, P1 ;  /* 0x000001880300780c */ /* 0x000fe20000f24270 */
[----:B------:R-:W-:Y:S02]  /*10710*/  FMUL R223, R223, R2 ;  /* 0x00000002dfdf7220 */ /* 0x000fe40000400000 */
[----:B------:R-:W-:Y:S01]  /*10720*/  @P4 STG.E.U16 desc[UR50][R8.64+0x10], R220 ;  /* 0x000010dc08004986 */ /* 0x000fe2000c101532 */
[----:B------:R-:W-:-:S03]  /*10730*/  F2FP.BF16.F32.PACK_AB R222, RZ, R222 ;  /* 0x000000deffde723e */ /* 0x000fc600000010ff */
[----:B------:R0:W-:Y:S01]  /*10740*/  @P0 STG.E.U16 desc[UR50][R8.64+0x12], R221 ;  /* 0x000012dd08000986 */ /* 0x0001e2000c101532 */
[----:B------:R-:W-:Y:S02]  /*10750*/  F2FP.BF16.F32.PACK_AB R223, RZ, R223 ;  /* 0x000000dfffdf723e */ /* 0x000fe400000010ff */
[----:B------:R-:W-:Y:S01]  /*10760*/  ISETP.GT.AND P3, PT, R0, 0x10, PT ;  /* 0x000000100000780c */ /* 0x000fe20003f64270 */
[----:B0-----:R-:W-:Y:S02]  /*10770*/  @P2 IMAD.MOV.U32 R8, RZ, RZ, R10 ;  /* 0x000000ffff082224 */ /* 0x001fe400078e000a */
[----:B------:R-:W-:-:S05]  /*10780*/  @P2 IMAD.MOV.U32 R9, RZ, RZ, R11 ;  /* 0x000000ffff092224 */ /* 0x000fca00078e000b */
[----:B------:R-:W-:Y:S01]  /*10790*/  @P2 STG.E.U16 desc[UR50][R8.64+0x10], R222 ;  /* 0x000010de08002986 */ /* 0x000fe2000c101532 */
[----:B------:R-:W-:-:S03]  /*107a0*/  ISETP.GT.AND P2, PT, R0, 0x11, PT ;  /* 0x000000110000780c */ /* 0x000fc60003f44270 */
[----:B------:R0:W-:Y:S01]  /*107b0*/  @P1 STG.E.U16 desc[UR50][R10.64+0x12], R223 ;  /* 0x000012df0a001986 */ /* 0x0001e2000c101532 */
[C---:B------:R-:W-:Y:S02]  /*107c0*/  ISETP.GT.AND P1, PT, R3.reuse, RZ, P3 ;  /* 0x000000ff0300720c */ /* 0x040fe40001f24270 */
[C---:B------:R-:W-:Y:S02]  /*107d0*/  ISETP.GT.AND P4, PT, R3.reuse, RZ, P2 ;  /* 0x000000ff0300720c */ /* 0x040fe40001784270 */
[----:B------:R-:W-:Y:S01]  /*107e0*/  ISETP.GT.AND P0, PT, R3, 0x8, P2 ;  /* 0x000000080300780c */ /* 0x000fe20001704270 */
[-C--:B------:R-:W-:Y:S01]  /*107f0*/  FMUL R208, R208, R2.reuse ;  /* 0x00000002d0d07220 */ /* 0x080fe20000400000 */
[-C--:B------:R-:W-:Y:S01]  /*10800*/  FMUL R209, R209, R2.reuse ;  /* 0x00000002d1d17220 */ /* 0x080fe20000400000 */
[-C--:B------:R-:W-:Y:S01]  /*10810*/  FMUL R211, R211, R2.reuse ;  /* 0x00000002d3d37220 */ /* 0x080fe20000400000 */
[----:B------:R-:W-:Y:S01]  /*10820*/  ISETP.GT.AND P5, PT, R3, 0x8, P3 ;  /* 0x000000080300780c */ /* 0x000fe20001fa4270 */
[----:B------:R-:W-:Y:S01]  /*10830*/  FMUL R210, R210, R2 ;  /* 0x00000002d2d27220 */ /* 0x000fe20000400000 */
[----:B------:R-:W-:-:S02]  /*10840*/  F2FP.BF16.F32.PACK_AB R208, RZ, R208 ;  /* 0x000000d0ffd0723e */ /* 0x000fc400000010ff */
[----:B------:R-:W-:Y:S02]  /*10850*/  F2FP.BF16.F32.PACK_AB R209, RZ, R209 ;  /* 0x000000d1ffd1723e */ /* 0x000fe400000010ff */
[----:B------:R-:W-:Y:S01]  /*10860*/  F2FP.BF16.F32.PACK_AB R211, RZ, R211 ;  /* 0x000000d3ffd3723e */ /* 0x000fe200000010ff */
[----:B------:R-:W-:Y:S01]  /*10870*/  @P1 STG.E.U16 desc[UR50][R4.64+0x20], R208 ;  /* 0x000020d004001986 */ /* 0x000fe2000c101532 */
[----:B------:R-:W-:-:S03]  /*10880*/  F2FP.BF16.F32.PACK_AB R210, RZ, R210 ;  /* 0x000000d2ffd2723e */ /* 0x000fc600000010ff */
[----:B------:R-:W-:Y:S01]  /*10890*/  @P4 STG.E.U16 desc[UR50][R4.64+0x22], R209 ;  /* 0x000022d104004986 */ /* 0x000fe2000c101532 */
[----:B------:R-:W-:-:S03]  /*108a0*/  ISETP.GT.AND P1, PT, R0, 0x18, PT ;  /* 0x000000180000780c */ /* 0x000fc60003f24270 */
[----:B------:R-:W-:Y:S01]  /*108b0*/  @P0 STG.E.U16 desc[UR50][R6.64+0x22], R211 ;  /* 0x000022d306000986 */ /* 0x000fe2000c101532 */
[----:B------:R-:W-:-:S03]  /*108c0*/  ISETP.GT.AND P0, PT, R0, 0x19, PT ;  /* 0x000000190000780c */ /* 0x000fc60003f04270 */
[----:B------:R-:W-:Y:S01]  /*108d0*/  @P5 STG.E.U16 desc[UR50][R6.64+0x20], R210 ;  /* 0x000020d206005986 */ /* 0x000fe2000c101532 */
[C---:B------:R-:W-:Y:S02]  /*108e0*/  ISETP.GT.AND P5, PT, R3.reuse, RZ, P1 ;  /* 0x000000ff0300720c */ /* 0x040fe40000fa4270 */
[----:B------:R-:W-:Y:S01]  /*108f0*/  ISETP.GT.AND P4, PT, R3, RZ, P0 ;  /* 0x000000ff0300720c */ /* 0x000fe20000784270 */
[-C--:B------:R-:W-:Y:S01]  /*10900*/  FMUL R212, R212, R2.reuse ;  /* 0x00000002d4d47220 */ /* 0x080fe20000400000 */
[----:B------:R-:W-:-:S04]  /*10910*/  FMUL R213, R213, R2 ;  /* 0x00000002d5d57220 */ /* 0x000fc80000400000 */
[----:B------:R-:W-:Y:S02]  /*10920*/  F2FP.BF16.F32.PACK_AB R212, RZ, R212 ;  /* 0x000000d4ffd4723e */ /* 0x000fe400000010ff */
[----:B------:R-:W-:-:S03]  /*10930*/  F2FP.BF16.F32.PACK_AB R213, RZ, R213 ;  /* 0x000000d5ffd5723e */ /* 0x000fc600000010ff */
[----:B------:R-:W-:Y:S01]  /*10940*/  @P5 STG.E.U16 desc[UR50][R4.64+0x30], R212 ;  /* 0x000030d404005986 */ /* 0x000fe2000c101532 */
[----:B------:R-:W-:-:S03]  /*10950*/  ISETP.GT.AND P5, PT, R3, 0x8, P1 ;  /* 0x000000080300780c */ /* 0x000fc60000fa4270 */
[----:B------:R-:W-:Y:S01]  /*10960*/  @P4 STG.E.U16 desc[UR50][R4.64+0x32], R213 ;  /* 0x000032d504004986 */ /* 0x000fe2000c101532 */
[----:B------:R-:W-:Y:S01]  /*10970*/  ISETP.GT.AND P4, PT, R3, 0x8, P0 ;  /* 0x000000080300780c */ /* 0x000fe20000784270 */
[-C--:B------:R-:W-:Y:S01]  /*10980*/  FMUL R214, R214, R2.reuse ;  /* 0x00000002d6d67220 */ /* 0x080fe20000400000 */
[----:B------:R-:W-:-:S04]  /*10990*/  FMUL R215, R215, R2 ;  /* 0x00000002d7d77220 */ /* 0x000fc80000400000 */
[----:B------:R-:W-:Y:S02]  /*109a0*/  F2FP.BF16.F32.PACK_AB R214, RZ, R214 ;  /* 0x000000d6ffd6723e */ /* 0x000fe400000010ff */
[----:B------:R-:W-:Y:S01]  /*109b0*/  F2FP.BF16.F32.PACK_AB R215, RZ, R215 ;  /* 0x000000d7ffd7723e */ /* 0x000fe200000010ff */
[----:B0-----:R-:W-:Y:S02]  /*109c0*/  IMAD.U32 R11, RZ, RZ, UR8 ;  /* 0x00000008ff0b7e24 */ /* 0x001fe4000f8e00ff */
[----:B------:R-:W-:Y:S01]  /*109d0*/  @P5 STG.E.U16 desc[UR50][R6.64+0x30], R214 ;  /* 0x000030d606005986 */ /* 0x000fe2000c101532 */
[----:B------:R-:W-:-:S03]  /*109e0*/  ISETP.GT.AND P5, PT, R3, 0x80, P2 ;  /* 0x000000800300780c */ /* 0x000fc600017a4270 */
[----:B------:R-:W-:Y:S01]  /*109f0*/  @P4 STG.E.U16 desc[UR50][R6.64+0x32], R215 ;  /* 0x000032d706004986 */ /* 0x000fe2000c101532 */
[----:B------:R-:W-:Y:S01]  /*10a00*/  ISETP.GT.AND P4, PT, R3, 0x80, P3 ;  /* 0x000000800300780c */ /* 0x000fe20001f84270 */
[-C--:B------:R-:W-:Y:S01]  /*10a10*/  FMUL R200, R200, R2.reuse ;  /* 0x00000002c8c87220 */ /* 0x080fe20000400000 */
[----:B------:R-:W-:Y:S01]  /*10a20*/  FMUL R201, R201, R2 ;  /* 0x00000002c9c97220 */ /* 0x000fe20000400000 */
[----:B------:R-:W-:-:S03]  /*10a30*/  IMAD.WIDE.U32 R10, R11, 0xf0, R6 ;  /* 0x000000f00b0a7825 */ /* 0x000fc600078e0006 */
[----:B------:R-:W-:Y:S01]  /*10a40*/  F2FP.BF16.F32.PACK_AB R200, RZ, R200 ;  /* 0x000000c8ffc8723e */ /* 0x000fe200000010ff */
[----:B------:R-:W-:Y:S01]  /*10a50*/  VIADD R11, R11, UR11 ;  /* 0x0000000b0b0b7c36 */ /* 0x000fe20008000000 */
[----:B------:R-:W-:Y:S01]  /*10a60*/  F2FP.BF16.F32.PACK_AB R201, RZ, R201 ;  /* 0x000000c9ffc9723e */ /* 0x000fe200000010ff */
[----:B------:R-:W-:-:S04]  /*10a70*/  FMUL R202, R202, R2 ;  /* 0x00000002caca7220 */ /* 0x000fc80000400000 */
[----:B------:R-:W-:Y:S01]  /*10a80*/  @P4 STG.E.U16 desc[UR50][R10.64+0x20], R200 ;  /* 0x000020c80a004986 */ /* 0x000fe2000c101532 */
[----:B------:R-:W-:-:S03]  /*10a90*/  IADD3 R8, P4, R10, UR5, RZ ;  /* 0x000000050a087c10 */ /* 0x000fc6000ff9e0ff */
[----:B------:R-:W-:Y:S01]  /*10aa0*/  @P5 STG.E.U16 desc[UR50][R10.64+0x22], R201 ;  /* 0x000022c90a005986 */ /* 0x000fe2000c101532 */
[----:B------:R-:W-:Y:S02]  /*10ab0*/  ISETP.GT.AND P5, PT, R3, 0x88, P3 ;  /* 0x000000880300780c */ /* 0x000fe40001fa4270 */
[----:B------:R-:W-:Y:S02]  /*10ac0*/  IADD3.X R9, R11, UR4, RZ, P4, !PT ;  /* 0x000000040b097c10 */ /* 0x000fe4000a7fe4ff */
[----:B------:R-:W-:Y:S01]  /*10ad0*/  ISETP.GT.AND P4, PT, R3, 0x88, P2 ;  /* 0x000000880300780c */ /* 0x000fe20001784270 */
[----:B------:R-:W-:Y:S01]  /*10ae0*/  FMUL R203, R203, R2 ;  /* 0x00000002cbcb7220 */ /* 0x000fe20000400000 */
[----:B------:R-:W-:Y:S01]  /*10af0*/  F2FP.BF16.F32.PACK_AB R202, RZ, R202 ;  /* 0x000000caffca723e */ /* 0x000fe200000010ff */
[----:B------:R-:W-:-:S03]  /*10b00*/  IMAD.U32 R15, RZ, RZ, UR5 ;  /* 0x00000005ff0f7e24 */ /* 0x000fc6000f8e00ff */
[----:B------:R-:W-:-:S03]  /*10b10*/  F2FP.BF16.F32.PACK_AB R203, RZ, R203 ;  /* 0x000000cbffcb723e */ /* 0x000fc600000010ff */
[----:B------:R-:W-:Y:S01]  /*10b20*/  @P5 STG.E.U16 desc[UR50][R8.64+0x20], R202 ;  /* 0x000020ca08005986 */ /* 0x000fe2000c101532 */
[----:B------:R-:W-:Y:S01]  /*10b30*/  IADD3 R12, P5, R10, UR13, RZ ;  /* 0x0000000d0a0c7c10 */ /* 0x000fe2000ffbe0ff */
[----:B------:R-:W-:Y:S02]  /*10b40*/  IMAD.U32 R19, RZ, RZ, UR4 ;  /* 0x00000004ff137e24 */ /* 0x000fe4000f8e00ff */
[----:B------:R-:W-:Y:S01]  /*10b50*/  @P4 STG.E.U16 desc[UR50][R8.64+0x22], R203 ;  /* 0x000022cb08004986 */ /* 0x000fe2000c101532 */
[----:B------:R-:W-:Y:S02]  /*10b60*/  IADD3.X R13, R11, UR12, RZ, P5, !PT ;  /* 0x0000000c0b0d7c10 */ /* 0x000fe4000affe4ff */
[----:B------:R-:W-:-:S04]  /*10b70*/  IADD3 R14, P4, P5, R15, UR13, R12 ;  /* 0x0000000d0f0e7c10 */ /* 0x000fc8000fd9e00c */
[----:B------:R-:W-:Y:S02]  /*10b80*/  IADD3.X R15, R19, UR12, R13, P4, P5 ;  /* 0x0000000c130f7c10 */ /* 0x000fe4000a7ea40d */
[C---:B------:R-:W-:Y:S01]  /*10b90*/  ISETP.GT.AND P4, PT, R3.reuse, 0x80, P1 ;  /* 0x000000800300780c */ /* 0x040fe20000f84270 */
[-C--:B------:R-:W-:Y:S01]  /*10ba0*/  FMUL R204, R204, R2.reuse ;  /* 0x00000002cccc7220 */ /* 0x080fe20000400000 */
[----:B------:R-:W-:Y:S01]  /*10bb0*/  ISETP.GT.AND P5, PT, R3, 0x80, P0 ;  /* 0x000000800300780c */ /* 0x000fe200007a4270 */
[----:B------:R-:W-:-:S03]  /*10bc0*/  FMUL R205, R205, R2 ;  /* 0x00000002cdcd7220 */ /* 0x000fc60000400000 */
[----:B------:R-:W-:Y:S02]  /*10bd0*/  F2FP.BF16.F32.PACK_AB R204, RZ, R204 ;  /* 0x000000ccffcc723e */ /* 0x000fe400000010ff */
[----:B------:R-:W-:Y:S01]  /*10be0*/  F2FP.BF16.F32.PACK_AB R205, RZ, R205 ;  /* 0x000000cdffcd723e */ /* 0x000fe200000010ff */
[----:B------:R-:W-:-:S04]  /*10bf0*/  FMUL R206, R206, R2 ;  /* 0x00000002cece7220 */ /* 0x000fc80000400000 */
[----:B------:R-:W-:Y:S01]  /*10c00*/  @P4 STG.E.U16 desc[UR50][R10.64+0x30], R204 ;  /* 0x000030cc0a004986 */ /* 0x000fe2000c101532 */
[----:B------:R-:W-:-:S03]  /*10c10*/  ISETP.GT.AND P4, PT, R3, 0x88, P1 ;  /* 0x000000880300780c */ /* 0x000fc60000f84270 */
[----:B------:R-:W-:Y:S01]  /*10c20*/  @P5 STG.E.U16 desc[UR50][R10.64+0x32], R205 ;  /* 0x000032cd0a005986 */ /* 0x000fe2000c101532 */
[----:B------:R-:W-:Y:S01]  /*10c30*/  ISETP.GT.AND P5, PT, R3, 0x88, P0 ;  /* 0x000000880300780c */ /* 0x000fe200007a4270 */
[----:B------:R-:W-:Y:S01]  /*10c40*/  FMUL R207, R207, R2 ;  /* 0x00000002cfcf7220 */ /* 0x000fe20000400000 */
[----:B------:R-:W-:-:S04]  /*10c50*/  F2FP.BF16.F32.PACK_AB R206, RZ, R206 ;  /* 0x000000ceffce723e */ /* 0x000fc800000010ff */
[----:B------:R-:W-:-:S03]  /*10c60*/  F2FP.BF16.F32.PACK_AB R207, RZ, R207 ;  /* 0x000000cfffcf723e */ /* 0x000fc600000010ff */
[----:B------:R-:W-:Y:S01]  /*10c70*/  @P4 STG.E.U16 desc[UR50][R8.64+0x30], R206 ;  /* 0x000030ce08004986 */ /* 0x000fe2000c101532 */
[C---:B------:R-:W-:Y:S01]  /*10c80*/  ISETP.GT.AND P4, PT, R3.reuse, 0x100, P3 ;  /* 0x000001000300780c */ /* 0x040fe20001f84270 */
[-C--:B------:R-:W-:Y:S02]  /*10c90*/  FMUL R192, R192, R2.reuse ;  /* 0x00000002c0c07220 */ /* 0x080fe40000400000 */
[----:B------:R-:W-:Y:S01]  /*10ca0*/  @P5 STG.E.U16 desc[UR50][R8.64+0x32], R207 ;  /* 0x000032cf08005986 */ /* 0x000fe2000c101532 */
[----:B------:R-:W-:Y:S01]  /*10cb0*/  ISETP.GT.AND P5, PT, R3, 0x100, P2 ;  /* 0x000001000300780c */ /* 0x000fe200017a4270 */
[----:B------:R-:W-:Y:S01]  /*10cc0*/  FMUL R193, R193, R2 ;  /* 0x00000002c1c17220 */ /* 0x000fe20000400000 */
[----:B------:R-:W-:-:S04]  /*10cd0*/  F2FP.BF16.F32.PACK_AB R192, RZ, R192 ;  /* 0x000000c0ffc0723e */ /* 0x000fc800000010ff */
[----:B------:R-:W-:-:S03]  /*10ce0*/  F2FP.BF16.F32.PACK_AB R193, RZ, R193 ;  /* 0x000000c1ffc1723e */ /* 0x000fc600000010ff */
[----:B------:R-:W-:Y:S01]  /*10cf0*/  @P4 STG.E.U16 desc[UR50][R12.64+0x20], R192 ;  /* 0x000020c00c004986 */ /* 0x000fe2000c101532 */
[----:B------:R-:W-:Y:S01]  /*10d00*/  ISETP.GT.AND P4, PT, R3, 0x108, P3 ;  /* 0x000001080300780c */ /* 0x000fe20001f84270 */
[----:B------:R-:W-:Y:S02]  /*10d10*/  FMUL R194, R194, R2 ;  /* 0x00000002c2c27220 */ /* 0x000fe40000400000 */
[----:B------:R-:W-:Y:S01]  /*10d20*/  @P5 STG.E.U16 desc[UR50][R12.64+0x22], R193 ;  /* 0x000022c10c005986 */ /* 0x000fe2000c101532 */
[----:B------:R-:W-:Y:S02]  /*10d30*/  IADD3 R18, P5, R12, UR5, RZ ;  /* 0x000000050c127c10 */ /* 0x000fe4000ffbe0ff */
[----:B------:R-:W-:Y:S02]  /*10d40*/  F2FP.BF16.F32.PACK_AB R194, RZ, R194 ;  /* 0x000000c2ffc2723e */ /* 0x000fe400000010ff */
[----:B------:R-:W-:Y:S02]  /*10d50*/  IADD3.X R19, R13, UR4, RZ, P5, !PT ;  /* 0x000000040d137c10 */ /* 0x000fe4000affe4ff */
[----:B------:R-:W-:Y:S01]  /*10d60*/  ISETP.GT.AND P5, PT, R3, 0x108, P2 ;  /* 0x000001080300780c */ /* 0x000fe200017a4270 */
[----:B------:R-:W-:-:S02]  /*10d70*/  FMUL R195, R195, R2 ;  /* 0x00000002c3c37220 */ /* 0x000fc40000400000 */
[----:B------:R-:W-:Y:S01]  /*10d80*/  @P4 STG.E.U16 desc[UR50][R18.64+0x20], R194 ;  /* 0x000020c212004986 */ /* 0x000fe2000c101532 */
[----:B------:R-:W-:Y:S02]  /*10d90*/  IADD3 R20, P4, R12, UR5, RZ ;  /* 0x000000050c147c10 */ /* 0x000fe4000ff9e0ff */
[----:B------:R-:W-:Y:S02]  /*10da0*/  F2FP.BF16.F32.PACK_AB R195, RZ, R195 ;  /* 0x000000c3ffc3723e */ /* 0x000fe400000010ff */
[----:B------:R-:W-:Y:S02]  /*10db0*/  IADD3.X R21, R13, UR4, RZ, P4, !PT ;  /* 0x000000040d157c10 */ /* 0x000fe4000a7fe4ff */
[C---:B------:R-:W-:Y:S01]  /*10dc0*/  ISETP.GT.AND P4, PT, R3.reuse, 0x100, P1 ;  /* 0x000001000300780c */ /* 0x040fe20000f84270 */
[-C--:B------:R-:W-:Y:S02]  /*10dd0*/  FMUL R196, R196, R2.reuse ;  /* 0x00000002c4c47220 */ /* 0x080fe40000400000 */
[----:B------:R0:W-:Y:S01]  /*10de0*/  @P5 STG.E.U16 desc[UR50][R20.64+0x22], R195 ;  /* 0x000022c314005986 */ /* 0x0001e2000c101532 */
[----:B------:R-:W-:Y:S01]  /*10df0*/  ISETP.GT.AND P5, PT, R3, 0x100, P0 ;  /* 0x000001000300780c */ /* 0x000fe200007a4270 */
[----:B------:R-:W-:Y:S01]  /*10e00*/  FMUL R197, R197, R2 ;  /* 0x00000002c5c57220 */ /* 0x000fe20000400000 */
[----:B------:R-:W-:-:S04]  /*10e10*/  F2FP.BF16.F32.PACK_AB R196, RZ, R196 ;  /* 0x000000c4ffc4723e */ /* 0x000fc800000010ff */
[----:B------:R-:W-:-:S03]  /*10e20*/  F2FP.BF16.F32.PACK_AB R197, RZ, R197 ;  /* 0x000000c5ffc5723e */ /* 0x000fc600000010ff */
[----:B------:R1:W-:Y:S01]  /*10e30*/  @P4 STG.E.U16 desc[UR50][R12.64+0x30], R196 ;  /* 0x000030c40c004986 */ /* 0x0003e2000c101532 */
        /* <DEDUP_REMOVED lines=8> */
[----:B------:R-:W-:Y:S01]  /*10ec0*/  ISETP.GT.AND P4, PT, R3, 0x180, P3 ;  /* 0x000001800300780c */ /* 0x000fe20001f84270 */
[----:B------:R-:W-:Y:S02]  /*10ed0*/  FMUL R184, R184, R2 ;  /* 0x00000002b8b87220 */ /* 0x000fe40000400000 */
[----:B------:R1:W-:Y:S01]  /*10ee0*/  @P5 STG.E.U16 desc[UR50][R18.64+0x32], R199 ;  /* 0x000032c712005986 */ /* 0x0003e2000c101532 */
[----:B0-----:R-:W-:Y:S02]  /*10ef0*/  IADD3 R20, P5, R12, UR13, RZ ;  /* 0x0000000d0c147c10 */ /* 0x001fe4000ffbe0ff */
[----:B------:R-:W-:Y:S02]  /*10f00*/  F2FP.BF16.F32.PACK_AB R184, RZ, R184 ;  /* 0x000000b8ffb8723e */ /* 0x000fe400000010ff */
[----:B------:R-:W-:Y:S02]  /*10f10*/  IADD3.X R21, R13, UR12, RZ, P5, !PT ;  /* 0x0000000c0d157c10 */ /* 0x000fe4000affe4ff */
[----:B------:R-:W-:-:S03]  /*10f20*/  ISETP.GT.AND P3, PT, R3, 0x188, P3 ;  /* 0x000001880300780c */ /* 0x000fc60001f64270 */
[----:B------:R1:W-:Y:S01]  /*10f30*/  @P4 STG.E.U16 desc[UR50][R20.64+0x20], R184 ;  /* 0x000020b814004986 */ /* 0x0003e2000c101532 */
[----:B------:R-:W-:Y:S01]  /*10f40*/  ISETP.GT.AND P4, PT, R3, 0x180, P2 ;  /* 0x000001800300780c */ /* 0x000fe20001784270 */
[-C--:B------:R-:W-:Y:S01]  /*10f50*/  FMUL R185, R185, R2.reuse ;  /* 0x00000002b9b97220 */ /* 0x080fe20000400000 */
[----:B------:R-:W-:Y:S01]  /*10f60*/  FMUL R186, R186, R2 ;  /* 0x00000002baba7220 */ /* 0x000fe20000400000 */
[----:B------:R-:W-:-:S03]  /*10f70*/  IADD3 R22, P5, R20, UR5, RZ ;  /* 0x0000000514167c10 */ /* 0x000fc6000ffbe0ff */
[----:B------:R-:W-:Y:S02]  /*10f80*/  F2FP.BF16.F32.PACK_AB R185, RZ, R185 ;  /* 0x000000b9ffb9723e */ /* 0x000fe400000010ff */
[----:B------:R-:W-:Y:S02]  /*10f90*/  F2FP.BF16.F32.PACK_AB R186, RZ, R186 ;  /* 0x000000baffba723e */ /* 0x000fe400000010ff */
[----:B------:R-:W-:Y:S02]  /*10fa0*/  IADD3.X R23, R21, UR4, RZ, P5, !PT ;  /* 0x0000000415177c10 */ /* 0x000fe4000affe4ff */
[----:B------:R-:W-:Y:S01]  /*10fb0*/  ISETP.GT.AND P2, PT, R3, 0x188, P2 ;  /* 0x000001880300780c */ /* 0x000fe20001744270 */
[----:B------:R1:W-:Y:S01]  /*10fc0*/  @P4 STG.E.U16 desc[UR50][R20.64+0x22], R185 ;  /* 0x000022b914004986 */ /* 0x0003e2000c101532 */
[----:B------:R-:W-:-:S03]  /*10fd0*/  FMUL R187, R187, R2 ;  /* 0x00000002bbbb7220 */ /* 0x000fc60000400000 */
[----:B------:R1:W-:Y:S01]  /*10fe0*/  @P3 STG.E.U16 desc[UR50][R22.64+0x20], R186 ;  /* 0x000020ba16003986 */ /* 0x0003e2000c101532 */
[----:B------:R-:W-:Y:S01]  /*10ff0*/  ISETP.GT.AND P3, PT, R3, 0x180, P0 ;  /* 0x000001800300780c */ /* 0x000fe20000764270 */
[-C--:B------:R-:W-:Y:S01]  /*11000*/  FMUL R189, R189, R2.reuse ;  /* 0x00000002bdbd7220 */ /* 0x080fe20000400000 */
[C---:B------:R-:W-:Y:S02]  /*11010*/  ISETP.GT.AND P4, PT, R3.reuse, 0x180, P1 ;  /* 0x000001800300780c */ /* 0x040fe40000f84270 */
[C---:B------:R-:W-:Y:S01]  /*11020*/  ISETP.GT.AND P0, PT, R3.reuse, 0x188, P0 ;  /* 0x000001880300780c */ /* 0x040fe20000704270 */
[-C--:B------:R-:W-:Y:S01]  /*11030*/  FMUL R188, R188, R2.reuse ;  /* 0x00000002bcbc7220 */ /* 0x080fe20000400000 */
[----:B------:R-:W-:Y:S01]  /*11040*/  ISETP.GT.AND P1, PT, R3, 0x188, P1 ;  /* 0x000001880300780c */ /* 0x000fe20000f24270 */
[-C--:B------:R-:W-:Y:S01]  /*11050*/  FMUL R191, R191, R2.reuse ;  /* 0x00000002bfbf7220 */ /* 0x080fe20000400000 */
[----:B------:R-:W-:Y:S01]  /*11060*/  F2FP.BF16.F32.PACK_AB R187, RZ, R187 ;  /* 0x000000bbffbb723e */ /* 0x000fe200000010ff */
[----:B------:R-:W-:Y:S01]  /*11070*/  FMUL R190, R190, R2 ;  /* 0x00000002bebe7220 */ /* 0x000fe20000400000 */
[----:B------:R-:W-:-:S02]  /*11080*/  F2FP.BF16.F32.PACK_AB R189, RZ, R189 ;  /* 0x000000bdffbd723e */ /* 0x000fc400000010ff */
[----:B------:R-:W-:Y:S01]  /*11090*/  F2FP.BF16.F32.PACK_AB R188, RZ, R188 ;  /* 0x000000bcffbc723e */ /* 0x000fe200000010ff */
[----:B------:R1:W-:Y:S01]  /*110a0*/  @P2 STG.E.U16 desc[UR50][R14.64+0x22], R187 ;  /* 0x000022bb0e002986 */ /* 0x0003e2000c101532 */
[----:B------:R-:W-:Y:S02]  /*110b0*/  F2FP.BF16.F32.PACK_AB R191, RZ, R191 ;  /* 0x000000bfffbf723e */ /* 0x000fe400000010ff */
[----:B------:R-:W-:Y:S01]  /*110c0*/  F2FP.BF16.F32.PACK_AB R190, RZ, R190 ;  /* 0x000000beffbe723e */ /* 0x000fe200000010ff */
[----:B------:R1:W-:Y:S01]  /*110d0*/  @P3 STG.E.U16 desc[UR50][R20.64+0x32], R189 ;  /* 0x000032bd14003986 */ /* 0x0003e2000c101532 */
[C---:B------:R-:W-:Y:S02]  /*110e0*/  ISETP.GT.AND P3, PT, R0.reuse, 0x20, PT ;  /* 0x000000200000780c */ /* 0x040fe40003f64270 */
[----:B------:R-:W-:Y:S01]  /*110f0*/  ISETP.GT.AND P2, PT, R0, 0x21, PT ;  /* 0x000000210000780c */ /* 0x000fe20003f44270 */
[----:B------:R1:W-:Y:S03]  /*11100*/  @P4 STG.E.U16 desc[UR50][R20.64+0x30], R188 ;  /* 0x000030bc14004986 */ /* 0x0003e6000c101532 */
[C---:B------:R-:W-:Y:S01]  /*11110*/  ISETP.GT.AND P4, PT, R3.reuse, RZ, P2 ;  /* 0x000000ff0300720c */ /* 0x040fe20001784270 */
[----:B------:R1:W-:Y:S01]  /*11120*/  @P0 STG.E.U16 desc[UR50][R22.64+0x32], R191 ;  /* 0x000032bf16000986 */ /* 0x0003e2000c101532 */
[----:B------:R-:W-:-:S03]  /*11130*/  ISETP.GT.AND P0, PT, R3, RZ, P3 ;  /* 0x000000ff0300720c */ /* 0x000fc60001f04270 */
[----:B------:R1:W-:Y:S01]  /*11140*/  @P1 STG.E.U16 desc[UR50][R22.64+0x30], R190 ;  /* 0x000030be16001986 */ /* 0x0003e2000c101532 */
[----:B------:R-:W-:Y:S01]  /*11150*/  ISETP.GT.AND P1, PT, R3, 0x8, P2 ;  /* 0x000000080300780c */ /* 0x000fe20001724270 */
[-C--:B------:R-:W-:Y:S01]  /*11160*/  FMUL R176, R176, R2.reuse ;  /* 0x00000002b0b07220 */ /* 0x080fe20000400000 */
[-C--:B------:R-:W-:Y:S01]  /*11170*/  FMUL R177, R177, R2.reuse ;  /* 0x00000002b1b17220 */ /* 0x080fe20000400000 */
[-C--:B------:R-:W-:Y:S01]  /*11180*/  FMUL R179, R179, R2.reuse ;  /* 0x00000002b3b37220 */ /* 0x080fe20000400000 */
[----:B------:R-:W-:Y:S01]  /*11190*/  ISETP.GT.AND P5, PT, R3, 0x8, P3 ;  /* 0x000000080300780c */ /* 0x000fe20001fa4270 */
[----:B------:R-:W-:Y:S01]  /*111a0*/  FMUL R178, R178, R2 ;  /* 0x00000002b2b27220 */ /* 0x000fe20000400000 */
[----:B------:R-:W-:Y:S02]  /*111b0*/  F2FP.BF16.F32.PACK_AB R176, RZ, R176 ;  /* 0x000000b0ffb0723e */ /* 0x000fe400000010ff */
[----:B------:R-:W-:Y:S02]  /*111c0*/  F2FP.BF16.F32.PACK_AB R177, RZ, R177 ;  /* 0x000000b1ffb1723e */ /* 0x000fe400000010ff */
[----:B------:R-:W-:Y:S01]  /*111d0*/  F2FP.BF16.F32.PACK_AB R179, RZ, R179 ;  /* 0x000000b3ffb3723e */ /* 0x000fe200000010ff */
[----:B------:R1:W-:Y:S01]  /*111e0*/  @P0 STG.E.U16 desc[UR50][R4.64+0x40], R176 ;  /* 0x000040b004000986 */ /* 0x0003e2000c101532 */
[----:B------:R-:W-:-:S03]  /*111f0*/  F2FP.BF16.F32.PACK_AB R178, RZ, R178 ;  /* 0x000000b2ffb2723e */ /* 0x000fc600000010ff */
[----:B------:R1:W-:Y:S01]  /*11200*/  @P4 STG.E.U16 desc[UR50][R4.64+0x42], R177 ;  /* 0x000042b104004986 */ /* 0x0003e2000c101532 */
[----:B------:R-:W-:-:S03]  /*11210*/  ISETP.GT.AND P0, PT, R0, 0x28, PT ;  /* 0x000000280000780c */ /* 0x000fc60003f04270 */
[----:B------:R1:W-:Y:S01]  /*11220*/  @P1 STG.E.U16 desc[UR50][R6.64+0x42], R179 ;  /* 0x000042b306001986 */ /* 0x0003e2000c101532 */
[----:B------:R-:W-:-:S03]  /*11230*/  ISETP.GT.AND P1, PT, R0, 0x29, PT ;  /* 0x000000290000780c */ /* 0x000fc60003f24270 */
[----:B------:R1:W-:Y:S01]  /*11240*/  @P5 STG.E.U16 desc[UR50][R6.64+0x40], R178 ;  /* 0x000040b206005986 */ /* 0x0003e2000c101532 */
[C---:B------:R-:W-:Y:S02]  /*11250*/  ISETP.GT.AND P5, PT, R3.reuse, RZ, P0 ;  /* 0x000000ff0300720c */ /* 0x040fe400007a4270 */
[----:B------:R-:W-:Y:S01]  /*11260*/  ISETP.GT.AND P4, PT, R3, RZ, P1 ;  /* 0x000000ff0300720c */ /* 0x000fe20000f84270 */
[-C--:B------:R-:W-:Y:S01]  /*11270*/  FMUL R180, R180, R2.reuse ;  /* 0x00000002b4b47220 */ /* 0x080fe20000400000 */
[----:B------:R-:W-:-:S04]  /*11280*/  FMUL R181, R181, R2 ;  /* 0x00000002b5b57220 */ /* 0x000fc80000400000 */
[----:B------:R-:W-:Y:S02]  /*11290*/  F2FP.BF16.F32.PACK_AB R180, RZ, R180 ;  /* 0x000000b4ffb4723e */ /* 0x000fe400000010ff */
[----:B------:R-:W-:-:S03]  /*112a0*/  F2FP.BF16.F32.PACK_AB R181, RZ, R181 ;  /* 0x000000b5ffb5723e */ /* 0x000fc600000010ff */
[----:B------:R1:W-:Y:S01]  /*112b0*/  @P5 STG.E.U16 desc[UR50][R4.64+0x50], R180 ;  /* 0x000050b404005986 */ /* 0x0003e2000c101532 */
[----:B------:R-:W-:-:S03]  /*112c0*/  ISETP.GT.AND P5, PT, R3, 0x8, P0 ;  /* 0x000000080300780c */ /* 0x000fc600007a4270 */
[----:B------:R1:W-:Y:S01]  /*112d0*/  @P4 STG.E.U16 desc[UR50][R4.64+0x52], R181 ;  /* 0x000052b504004986 */ /* 0x0003e2000c101532 */
[----:B------:R-:W-:Y:S01]  /*112e0*/  ISETP.GT.AND P4, PT, R3, 0x8, P1 ;  /* 0x000000080300780c */ /* 0x000fe20000f84270 */
        /* <DEDUP_REMOVED lines=11> */
[----:B------:R-:W-:Y:S01]  /*113a0*/  F2FP.BF16.F32.PACK_AB R169, RZ, R169 ;  /* 0x000000a9ffa9723e */ /* 0x000fe200000010ff */
[----:B------:R-:W-:-:S04]  /*113b0*/  FMUL R170, R170, R2 ;  /* 0x00000002aaaa7220 */ /* 0x000fc80000400000 */
[----:B------:R1:W-:Y:S01]  /*113c0*/  @P4 STG.E.U16 desc[UR50][R10.64+0x40], R168 ;  /* 0x000040a80a004986 */ /* 0x0003e2000c101532 */
[----:B------:R-:W-:-:S03]  /*113d0*/  ISETP.GT.AND P4, PT, R3, 0x88, P3 ;  /* 0x000000880300780c */ /* 0x000fc60001f84270 */
[----:B------:R1:W-:Y:S01]  /*113e0*/  @P5 STG.E.U16 desc[UR50][R10.64+0x42], R169 ;  /* 0x000042a90a005986 */ /* 0x0003e2000c101532 */
[----:B------:R-:W-:Y:S01]  /*113f0*/  ISETP.GT.AND P5, PT, R3, 0x88, P2 ;  /* 0x000000880300780c */ /* 0x000fe200017a4270 */
[----:B------:R-:W-:Y:S01]  /*11400*/  FMUL R171, R171, R2 ;  /* 0x00000002abab7220 */ /* 0x000fe20000400000 */
[----:B------:R-:W-:-:S04]  /*11410*/  F2FP.BF16.F32.PACK_AB R170, RZ, R170 ;  /* 0x000000aaffaa723e */ /* 0x000fc800000010ff */
        /* <DEDUP_REMOVED lines=52> */
[C---:B------:R-:W-:Y:S02]  /*11760*/  ISETP.GT.AND P4, PT, R3.reuse, 0x180, P2 ;  /* 0x000001800300780c */ /* 0x040fe40001784270 */
[----:B------:R-:W-:Y:S01]  /*11770*/  ISETP.GT.AND P3, PT, R3, 0x188, P3 ;  /* 0x000001880300780c */ /* 0x000fe20001f64270 */
[-C--:B------:R-:W-:Y:S01]  /*11780*/  FMUL R152, R152, R2.reuse ;  /* 0x0000000298987220 */ /* 0x080fe20000400000 */
[-C--:B------:R-:W-:Y:S01]  /*11790*/  FMUL R153, R153, R2.reuse ;  /* 0x0000000299997220 */ /* 0x080fe20000400000 */
[----:B------:R-:W-:-:S03]  /*117a0*/  FMUL R154, R154, R2 ;  /* 0x000000029a9a7220 */ /* 0x000fc60000400000 */
[----:B------:R-:W-:Y:S02]  /*117b0*/  F2FP.BF16.F32.PACK_AB R152, RZ, R152 ;  /* 0x00000098ff98723e */ /* 0x000fe400000010ff */
[----:B------:R-:W-:Y:S02]  /*117c0*/  F2FP.BF16.F32.PACK_AB R153, RZ, R153 ;  /* 0x00000099ff99723e */ /* 0x000fe400000010ff */
[----:B------:R-:W-:Y:S01]  /*117d0*/  F2FP.BF16.F32.PACK_AB R154, RZ, R154 ;  /* 0x0000009aff9a723e */ /* 0x000fe200000010ff */
[----:B------:R1:W-:Y:S01]  /*117e0*/  @P5 STG.E.U16 desc[UR50][R20.64+0x40], R152 ;  /* 0x0000409814005986 */ /* 0x0003e2000c101532 */
[----:B------:R-:W-:-:S03]  /*117f0*/  ISETP.GT.AND P2, PT, R3, 0x188, P2 ;  /* 0x000001880300780c */ /* 0x000fc60001744270 */
        /* <DEDUP_REMOVED lines=402> */
[C---:B------:R-:W-:Y:S02]  /*13120*/  ISETP.GT.AND P0, PT, R3.reuse, 0x188, P0 ;  /* 0x000001880300780c */ /* 0x040fe40000704270 */
[----:B------:R-:W-:Y:S01]  /*13130*/  ISETP.GT.AND P1, PT, R3, 0x188, P1 ;  /* 0x000001880300780c */ /* 0x000fe20000f24270 */
[-C--:B------:R-:W-:Y:S01]  /*13140*/  FMUL R60, R60, R2.reuse ;  /* 0x000000023c3c7220 */ /* 0x080fe20000400000 */
[-C--:B------:R-:W-:Y:S01]  /*13150*/  FMUL R62, R62, R2.reuse ;  /* 0x000000023e3e7220 */ /* 0x080fe20000400000 */
[----:B------:R-:W-:Y:S01]  /*13160*/  FMUL R63, R63, R2 ;  /* 0x000000023f3f7220 */ /* 0x000fe20000400000 */
[----:B------:R-:W-:-:S02]  /*13170*/  F2FP.BF16.F32.PACK_AB R59, RZ, R59 ;  /* 0x0000003bff3b723e */ /* 0x000fc400000010ff */
[----:B------:R-:W-:Y:S02]  /*13180*/  F2FP.BF16.F32.PACK_AB R61, RZ, R61 ;  /* 0x0000003dff3d723e */ /* 0x000fe400000010ff */
[----:B------:R-:W-:Y:S01]  /*13190*/  F2FP.BF16.F32.PACK_AB R60, RZ, R60 ;  /* 0x0000003cff3c723e */ /* 0x000fe200000010ff */
[----:B------:R1:W-:Y:S01]  /*131a0*/  @P2 STG.E.U16 desc[UR50][R22.64+0xa2], R59 ;  /* 0x0000a23b16002986 */ /* 0x0003e2000c101532 */
[----:B------:R-:W-:Y:S02]  /*131b0*/  F2FP.BF16.F32.PACK_AB R62, RZ, R62 ;  /* 0x0000003eff3e723e */ /* 0x000fe400000010ff */
[----:B------:R-:W-:Y:S01]  /*131c0*/  F2FP.BF16.F32.PACK_AB R63, RZ, R63 ;  /* 0x0000003fff3f723e */ /* 0x000fe200000010ff */
[----:B------:R1:W-:Y:S01]  /*131d0*/  @P3 STG.E.U16 desc[UR50][R20.64+0xb2], R61 ;  /* 0x0000b23d14003986 */ /* 0x0003e2000c101532 */
[C---:B------:R-:W-:Y:S02]  /*131e0*/  ISETP.GT.AND P2, PT, R0.reuse, 0x60, PT ;  /* 0x000000600000780c */ /* 0x040fe40003f44270 */
[----:B------:R-:W-:Y:S01]  /*131f0*/  ISETP.GT.AND P3, PT, R0, 0x61, PT ;  /* 0x000000610000780c */ /* 0x000fe20003f64270 */
[----:B------:R1:W-:Y:S04]  /*13200*/  @P4 STG.E.U16 desc[UR50][R20.64+0xb0], R60 ;  /* 0x0000b03c14004986 */ /* 0x0003e8000c101532 */
[----:B------:R1:W-:Y:S01]  /*13210*/  @P0 STG.E.U16 desc[UR50][R22.64+0xb0], R62 ;  /* 0x0000b03e16000986 */ /* 0x0003e2000c101532 */
[----:B------:R-:W-:-:S03]  /*13220*/  ISETP.GT.AND P0, PT, R3, RZ, P2 ;  /* 0x000000ff0300720c */ /* 0x000fc60001704270 */
[----:B------:R1:W-:Y:S01]  /*13230*/  @P1 STG.E.U16 desc[UR50][R22.64+0xb2], R63 ;  /* 0x0000b23f16001986 */ /* 0x0003e2000c101532 */
[----:B------:R-:W-:Y:S01]  /*13240*/  ISETP.GT.AND P1, PT, R3, RZ, P3 ;  /* 0x000000ff0300720c */ /* 0x000fe20001f24270 */
[-C--:B------:R-:W-:Y:S01]  /*13250*/  FMUL R48, R48, R2.reuse ;  /* 0x0000000230307220 */ /* 0x080fe20000400000 */
[-C--:B------:R-:W-:Y:S01]  /*13260*/  FMUL R49, R49, R2.reuse ;  /* 0x0000000231317220 */ /* 0x080fe20000400000 */
[C---:B------:R-:W-:Y:S02]  /*13270*/  ISETP.GT.AND P4, PT, R3.reuse, 0x8, P2 ;  /* 0x000000080300780c */ /* 0x040fe40001784270 */
[----:B------:R-:W-:Y:S01]  /*13280*/  ISETP.GT.AND P5, PT, R3, 0x8, P3 ;  /* 0x000000080300780c */ /* 0x000fe20001fa4270 */
[-C--:B------:R-:W-:Y:S01]  /*13290*/  FMUL R50, R50, R2.reuse ;  /* 0x0000000232327220 */ /* 0x080fe20000400000 */
[----:B------:R-:W-:Y:S01]  /*132a0*/  FMUL R51, R51, R2 ;  /* 0x0000000233337220 */ /* 0x000fe20000400000 */
[----:B------:R-:W-:Y:S02]  /*132b0*/  F2FP.BF16.F32.PACK_AB R48, RZ, R48 ;  /* 0x00000030ff30723e */ /* 0x000fe400000010ff */
[----:B------:R-:W-:-:S02]  /*132c0*/  F2FP.BF16.F32.PACK_AB R49, RZ, R49 ;  /* 0x00000031ff31723e */ /* 0x000fc400000010ff */
[----:B------:R-:W-:Y:S01]  /*132d0*/  F2FP.BF16.F32.PACK_AB R50, RZ, R50 ;  /* 0x00000032ff32723e */ /* 0x000fe200000010ff */
[----:B------:R1:W-:Y:S01]  /*132e0*/  @P0 STG.E.U16 desc[UR50][R4.64+0xc0], R48 ;  /* 0x0000c03004000986 */ /* 0x0003e2000c101532 */
[----:B------:R-:W-:Y:S02]  /*132f0*/  F2FP.BF16.F32.PACK_AB R51, RZ, R51 ;  /* 0x00000033ff33723e */ /* 0x000fe400000010ff */
[C---:B------:R-:W-:Y:S01]  /*13300*/  ISETP.GT.AND P0, PT, R0.reuse, 0x69, PT ;  /* 0x000000690000780c */ /* 0x040fe20003f04270 */
[----:B------:R1:W-:Y:S01]  /*13310*/  @P1 STG.E.U16 desc[UR50][R4.64+0xc2], R49 ;  /* 0x0000c23104001986 */ /* 0x0003e2000c101532 */
[----:B------:R-:W-:-:S03]  /*13320*/  ISETP.GT.AND P1, PT, R0, 0x68, PT ;  /* 0x000000680000780c */ /* 0x000fc60003f24270 */
[----:B------:R1:W-:Y:S01]  /*13330*/  @P4 STG.E.U16 desc[UR50][R6.64+0xc0], R50 ;  /* 0x0000c03206004986 */ /* 0x0003e2000c101532 */
[----:B------:R-:W-:-:S03]  /*13340*/  ISETP.GT.AND P4, PT, R3, RZ, P0 ;  /* 0x000000ff0300720c */ /* 0x000fc60000784270 */
[----:B------:R1:W-:Y:S01]  /*13350*/  @P5 STG.E.U16 desc[UR50][R6.64+0xc2], R51 ;  /* 0x0000c23306005986 */ /* 0x0003e2000c101532 */
[----:B------:R-:W-:Y:S01]  /*13360*/  ISETP.GT.AND P5, PT, R3, RZ, P1 ;  /* 0x000000ff0300720c */ /* 0x000fe20000fa4270 */
        /* <DEDUP_REMOVED lines=83> */
[----:B------:R-:W-:Y:S02]  /*138a0*/  F2FP.BF16.F32.PACK_AB R25, RZ, R25 ;  /* 0x00000019ff19723e */ /* 0x000fe400000010ff */
[C---:B------:R-:W-:Y:S02]  /*138b0*/  ISETP.GT.AND P2, PT, R3.reuse, 0x188, P2 ;  /* 0x000001880300780c */ /* 0x040fe40001744270 */
[C---:B------:R-:W-:Y:S01]  /*138c0*/  ISETP.GT.AND P3, PT, R3.reuse, 0x188, P3 ;  /* 0x000001880300780c */ /* 0x040fe20001f64270 */
[----:B------:R1:W-:Y:S01]  /*138d0*/  @P4 STG.E.U16 desc[UR50][R20.64+0xc0], R24 ;  /* 0x0000c01814004986 */ /* 0x0003e2000c101532 */
[----:B------:R-:W-:-:S03]  /*138e0*/  ISETP.GT.AND P4, PT, R3, 0x180, P0 ;  /* 0x000001800300780c */ /* 0x000fc60000784270 */
[----:B------:R1:W-:Y:S01]  /*138f0*/  @P5 STG.E.U16 desc[UR50][R20.64+0xc2], R25 ;  /* 0x0000c21914005986 */ /* 0x0003e2000c101532 */
[C---:B------:R-:W-:Y:S01]  /*13900*/  ISETP.GT.AND P5, PT, R3.reuse, 0x180, P1 ;  /* 0x000001800300780c */ /* 0x040fe20000fa4270 */
[-C--:B------:R-:W-:Y:S01]  /*13910*/  FMUL R26, R26, R2.reuse ;  /* 0x000000021a1a7220 */ /* 0x080fe20000400000 */
[----:B------:R-:W-:Y:S01]  /*13920*/  ISETP.GT.AND P1, PT, R3, 0x188, P1 ;  /* 0x000001880300780c */ /* 0x000fe20000f24270 */
[-C--:B------:R-:W-:Y:S01]  /*13930*/  FMUL R27, R27, R2.reuse ;  /* 0x000000021b1b7220 */ /* 0x080fe20000400000 */
[----:B------:R-:W-:Y:S01]  /*13940*/  ISETP.GT.AND P0, PT, R3, 0x188, P0 ;  /* 0x000001880300780c */ /* 0x000fe20000704270 */
[-C--:B------:R-:W-:Y:S01]  /*13950*/  FMUL R28, R28, R2.reuse ;  /* 0x000000021c1c7220 */ /* 0x080fe20000400000 */
[-C--:B------:R-:W-:Y:S01]  /*13960*/  FMUL R29, R29, R2.reuse ;  /* 0x000000021d1d7220 */ /* 0x080fe20000400000 */
[-C--:B------:R-:W-:Y:S01]  /*13970*/  FMUL R30, R30, R2.reuse ;  /* 0x000000021e1e7220 */ /* 0x080fe20000400000 */
[----:B------:R-:W-:Y:S01]  /*13980*/  FMUL R31, R31, R2 ;  /* 0x000000021f1f7220 */ /* 0x000fe20000400000 */
[----:B------:R-:W-:-:S02]  /*13990*/  F2FP.BF16.F32.PACK_AB R26, RZ, R26 ;  /* 0x0000001aff1a723e */ /* 0x000fc400000010ff */
[----:B------:R-:W-:Y:S02]  /*139a0*/  F2FP.BF16.F32.PACK_AB R27, RZ, R27 ;  /* 0x0000001bff1b723e */ /* 0x000fe400000010ff */
[----:B------:R-:W-:Y:S02]  /*139b0*/  F2FP.BF16.F32.PACK_AB R28, RZ, R28 ;  /* 0x0000001cff1c723e */ /* 0x000fe400000010ff */
[----:B------:R-:W-:Y:S02]  /*139c0*/  F2FP.BF16.F32.PACK_AB R29, RZ, R29 ;  /* 0x0000001dff1d723e */ /* 0x000fe400000010ff */
[----:B------:R-:W-:Y:S02]  /*139d0*/  F2FP.BF16.F32.PACK_AB R30, RZ, R30 ;  /* 0x0000001eff1e723e */ /* 0x000fe400000010ff */
[----:B------:R-:W-:Y:S01]  /*139e0*/  F2FP.BF16.F32.PACK_AB R31, RZ, R31 ;  /* 0x0000001fff1f723e */ /* 0x000fe200000010ff */
[----:B------:R1:W-:Y:S04]  /*139f0*/  @P2 STG.E.U16 desc[UR50][R22.64+0xc0], R26 ;  /* 0x0000c01a16002986 */ /* 0x0003e8000c101532 */
[----:B------:R1:W-:Y:S04]  /*13a00*/  @P3 STG.E.U16 desc[UR50][R22.64+0xc2], R27 ;  /* 0x0000c21b16003986 */ /* 0x0003e8000c101532 */
[----:B------:R1:W-:Y:S04]  /*13a10*/  @P5 STG.E.U16 desc[UR50][R20.64+0xd0], R28 ;  /* 0x0000d01c14005986 */ /* 0x0003e8000c101532 */
[----:B------:R1:W-:Y:S04]  /*13a20*/  @P4 STG.E.U16 desc[UR50][R20.64+0xd2], R29 ;  /* 0x0000d21d14004986 */ /* 0x0003e8000c101532 */
[----:B------:R1:W-:Y:S04]  /*13a30*/  @P1 STG.E.U16 desc[UR50][R22.64+0xd0], R30 ;  /* 0x0000d01e16001986 */ /* 0x0003e8000c101532 */
[----:B------:R1:W-:Y:S02]  /*13a40*/  @P0 STG.E.U16 desc[UR50][R22.64+0xd2], R31 ;  /* 0x0000d21f16000986 */ /* 0x0003e4000c101532 */
.L_x_466:
[----:B------:R-:W-:Y:S05]  /*13a50*/  BSYNC B0 ;  /* 0x0000000000007941 */ /* 0x000fea0003800000 */
.L_x_32:
[----:B01----:R-:W2:Y:S04]  /*13a60*/  LDL.LU R5, [R1+0x6c] ;  /* 0x00006c0001057983 */ /* 0x003ea80000300800 */
[----:B------:R-:W2:Y:S01]  /*13a70*/  LDL.LU R4, [R1+0x80] ;  /* 0x0000800001047983 */ /* 0x000ea20000300800 */
[----:B------:R-:W-:Y:S01]  /*13a80*/  ULDC UR4, c[0x0][0xc] ;  /* 0x0000030000047ab9 */ /* 0x000fe20000000800 */
[----:B------:R-:W-:Y:S01]  /*13a90*/  ULDC UR5, c[0x0][0x10] ;  /* 0x0000040000057ab9 */ /* 0x000fe20000000800 */
[----:B------:R-:W2:Y:S01]  /*13aa0*/  LDC R3, c[0x0][0x14] ;  /* 0x00000500ff037b82 */ /* 0x000ea20000000800 */
[----:B------:R-:W-:Y:S01]  /*13ab0*/  UIMAD.WIDE.U32 UR4, UR4, UR5, URZ ;  /* 0x00000005040472a5 */ /* 0x000fe2000f8e003f */
[----:B------:R-:W-:Y:S01]  /*13ac0*/  PRMT R0, RZ, 0x7610, R0 ;  /* 0x00007610ff007816 */ /* 0x000fe20000000000 */
[----:B------:R-:W-:Y:S01]  /*13ad0*/  UMOV UR42, 0xffffffff ;  /* 0xffffffff002a7882 */ /* 0x000fe20000000000 */
[----:B------:R-:W-:-:S03]  /*13ae0*/  UMOV UR41, 0xffffffff ;  /* 0xffffffff00297882 */ /* 0x000fc60000000000 */
[----:B--2---:R-:W-:-:S04]  /*13af0*/  IMAD.WIDE.U32 R4, R3, UR4, R4 ;  /* 0x0000000403047c25 */ /* 0x004fc8000f8e0004 */
[----:B------:R-:W-:Y:S01]  /*13b00*/  IMAD R3, R3, UR5, RZ ;  /* 0x0000000503037c24 */ /* 0x000fe2000f8e02ff */
[----:B------:R-:W-:Y:S01]  /*13b10*/  ULDC.64 UR4, c[0x0][0x650] ;  /* 0x0001940000047ab9 */ /* 0x000fe20000000a00 */
[----:B----4-:R-:W-:Y:S01]  /*13b20*/  IMAD.MOV.U32 R23, RZ, RZ, R4 ;  /* 0x000000ffff177224 */ /* 0x010fe200078e0004 */
[----:B------:R-:W-:Y:S01]  /*13b30*/  ISETP.GE.U32.AND P0, PT, R4, UR4, PT ;  /* 0x0000000404007c0c */ /* 0x000fe2000bf06070 */
[----:B------:R-:W-:-:S05]  /*13b40*/  IMAD.IADD R26, R5, 0x1, R3 ;  /* 0x00000001051a7824 */ /* 0x000fca00078e0203 */
[----:B------:R0:W-:Y:S01]  /*13b50*/  STL [R1+0x6c], R26 ;  /* 0x00006c1a01007387 */ /* 0x0001e20000100800 */
[----:B------:R-:W-:-:S03]  /*13b60*/  ISETP.GE.U32.AND.EX P0, PT, R26, UR5, PT, P0 ;  /* 0x000000051a007c0c */ /* 0x000fc6000bf06100 */
[----:B------:R0:W-:Y:S10]  /*13b70*/  STL [R1+0x80], R23 ;  /* 0x0000801701007387 */ /* 0x0001f40000100800 */
[----:B0-----:R-:W-:Y:S05]  /*13b80*/  @P0 BRA `(.L_x_467) ;  /* 0x0000000400780947 */ /* 0x001fea0003800000 */
[----:B------:R-:W0:Y:S01]  /*13b90*/  S2R R18, SR_CTAID.X ;  /* 0x0000000000127919 */ /* 0x000e220000002500 */
[----:B------:R-:W1:Y:S01]  /*13ba0*/  LDC.64 R10, c[0x0][0x628] ;  /* 0x00018a00ff0a7b82 */ /* 0x000e620000000a00 */
[----:B------:R-:W-:Y:S01]  /*13bb0*/  ULDC UR4, c[0x0][0x150] ;  /* 0x0000540000047ab9 */ /* 0x000fe20000000800 */
[----:B------:R-:W-:Y:S01]  /*13bc0*/  IMAD.MOV.U32 R8, RZ, RZ, R23 ;  /* 0x000000ffff087224 */ /* 0x000fe200078e0017 */
[----:B------:R-:W2:Y:S01]  /*13bd0*/  S2R R20, SR_CTAID.Y ;  /* 0x0000000000147919 */ /* 0x000ea20000002600 */
[----:B------:R-:W-:-:S04]  /*13be0*/  IMAD.MOV.U32 R9, RZ, RZ, R26 ;  /* 0x000000ffff097224 */ /* 0x000fc800078e001a */
[----:B------:R-:W4:Y:S08]  /*13bf0*/  LDC R21, c[0x0][0x144] ;  /* 0x00005100ff157b82 */ /* 0x000f300000000800 */
[----:B------:R-:W2:Y:S08]  /*13c00*/  LDC R12, c[0x0][0x630] ;  /* 0x00018c00ff0c7b82 */ /* 0x000eb00000000800 */
[----:B------:R-:W2:Y:S01]  /*13c10*/  LDC.64 R14, c[0x0][0x620] ;  /* 0x00018800ff0e7b82 */ /* 0x000ea20000000a00 */
[----:B-1----:R-:W-:-:S04]  /*13c20*/  ISETP.NE.U32.AND P0, PT, R10, RZ, PT ;  /* 0x000000ff0a00720c */ /* 0x002fc80003f05070 */
[----:B------:R-:W-:Y:S02]  /*13c30*/  ISETP.NE.AND.EX P0, PT, R11, RZ, PT, P0 ;  /* 0x000000ff0b00720c */ /* 0x000fe40003f05300 */
[----:B0-----:R-:W-:-:S05]  /*13c40*/  I2FP.F32.U32 R0, R18 ;  /* 0x0000001200007245 */ /* 0x001fca0000201000 */
[----:B------:R-:W-:-:S04]  /*13c50*/  FMUL R0, R0, UR4 ;  /* 0x0000000400007c20 */ /* 0x000fc80008400000 */
[----:B------:R0:W1:Y:S02]  /*13c60*/  F2I.U32.TRUNC.NTZ R19, R0 ;  /* 0x0000000000137305 */ /* 0x000064000020f000 */
[----:B----4-:R-:W-:Y:S05]  /*13c70*/  @!P0 BRA `(.L_x_468) ;  /* 0x0000000000288947 */ /* 0x010fea0003800000 */
[----:B0-----:R-:W0:Y:S02]  /*13c80*/  LDC R0, c[0x0][0x634] ;  /* 0x00018d00ff007b82 */ /* 0x001e240000000800 */
[----:B0-----:R-:W-:-:S05]  /*13c90*/  IADD3 R3, P0, R23, R0, RZ ;  /* 0x0000000017037210 */ /* 0x001fca0007f1e0ff */
        /* <DEDUP_REMOVED lines=8> */
.L_x_468:
[-CC-:B--2---:R-:W-:Y:S01]  /*13d20*/  SHF.R.U64 R28, R8, R12.reuse, R9.reuse ;  /* 0x0000000c081c7219 */ /* 0x184fe20000001209 */
[----:B------:R-:W2:Y:S01]  /*13d30*/  LDC.64 R24, c[0x0][0x640] ;  /* 0x00019000ff187b82 */ /* 0x000ea20000000a00 */
[----:B0-----:R-:W-:Y:S01]  /*13d40*/  SHF.R.U32.HI R0, RZ, R12, R9 ;  /* 0x0000000cff007219 */ /* 0x001fe20000011609 */
[----:B------:R-:W-:Y:S01]  /*13d50*/  IMAD.MOV.U32 R4, RZ, RZ, R23 ;  /* 0x000000ffff047224 */ /* 0x000fe200078e0017 */
[----:B------:R-:W-:Y:S01]  /*13d60*/  IADD3 R3, P0, RZ, -R28, RZ ;  /* 0x8000001cff037210 */ /* 0x000fe20007f1e0ff */
[----:B-1----:R-:W-:Y:S01]  /*13d70*/  IMAD.MOV R19, RZ, RZ, -R19 ;  /* 0x000000ffff137224 */ /* 0x002fe200078e0a13 */
[----:B------:R-:W-:Y:S01]  /*13d80*/  ULDC UR4, c[0x0][0x154] ;  /* 0x0000550000047ab9 */ /* 0x000fe20000000800 */
[----:B------:R-:W-:Y:S02]  /*13d90*/  IMAD.MOV.U32 R7, RZ, RZ, 0x1 ;  /* 0x00000001ff077424 */ /* 0x000fe400078e00ff */
[----:B------:R-:W0:Y:S01]  /*13da0*/  LDC R6, c[0x0][0x618] ;  /* 0x00018600ff067b82 */ /* 0x000e220000000800 */
[----:B------:R-:W-:-:S02]  /*13db0*/  IMAD.X R5, RZ, RZ, ~R0, P0 ;  /* 0x000000ffff057224 */ /* 0x000fc400000e0e00 */
[----:B------:R-:W-:Y:S02]  /*13dc0*/  IMAD R19, R21, R19, R18 ;  /* 0x0000001315137224 */ /* 0x000fe400078e0212 */
[-C--:B------:R-:W-:Y:S02]  /*13dd0*/  IMAD R0, R5, R14.reuse, RZ ;  /* 0x0000000e05007224 */ /* 0x080fe400078e02ff */
[----:B------:R-:W-:Y:S01]  /*13de0*/  IMAD.MOV.U32 R5, RZ, RZ, R26 ;  /* 0x000000ffff057224 */ /* 0x000fe200078e001a */
[----:B------:R-:W1:Y:S01]  /*13df0*/  LDC R8, c[0x0][0x608] ;  /* 0x00018200ff087b82 */ /* 0x000e620000000800 */
[----:B------:R-:W-:-:S04]  /*13e00*/  IMAD.WIDE.U32 R4, R3, R14, R4 ;  /* 0x0000000e03047225 */ /* 0x000fc800078e0004 */
[----:B------:R-:W-:-:S03]  /*13e10*/  IMAD R3, R3, R15, R0 ;  /* 0x0000000f03037224 */ /* 0x000fc600078e0200 */
[----:B------:R-:W4:Y:S01]  /*13e20*/  LDC R22, c[0x0][0x658] ;  /* 0x00019600ff167b82 */ /* 0x000f220000000800 */
[----:B------:R-:W-:Y:S01]  /*13e30*/  I2FP.F32.U32 R0, R20 ;  /* 0x0000001400007245 */ /* 0x000fe20000201000 */
[----:B------:R-:W-:Y:S01]  /*13e40*/  IMAD.IADD R3, R5, 0x1, R3 ;  /* 0x0000000105037824 */ /* 0x000fe200078e0203 */
[----:B--2---:R-:W-:Y:S01]  /*13e50*/  ISETP.NE.U32.AND P0, PT, R24, RZ, PT ;  /* 0x000000ff1800720c */ /* 0x004fe20003f05070 */
[----:B------:R-:W-:Y:S02]  /*13e60*/  IMAD.MOV.U32 R5, RZ, RZ, -0x1 ;  /* 0xffffffffff057424 */ /* 0x000fe400078e00ff */
[----:B------:R-:W-:Y:S02]  /*13e70*/  FMUL R0, R0, UR4 ;  /* 0x0000000400007c20 */ /* 0x000fe40008400000 */
[----:B------:R-:W2:Y:S01]  /*13e80*/  LDC R15, c[0x0][0x148] ;  /* 0x00005200ff0f7b82 */ /* 0x000ea20000000800 */
[----:B0-----:R-:W-:Y:S01]  /*13e90*/  SHF.R.U64 R12, R4, R6, R3 ;  /* 0x00000006040c7219 */ /* 0x001fe20000001203 */
[----:B------:R0:W0:Y:S01]  /*13ea0*/  F2I.U32.TRUNC.NTZ R13, R0 ;  /* 0x00000000000d7305 */ /* 0x000022000020f000 */
[----:B------:R-:W-:-:S02]  /*13eb0*/  ISETP.NE.AND.EX P0, PT, R25, RZ, PT, P0 ;  /* 0x000000ff1900720c */ /* 0x000fc40003f05300 */
[----:B------:R-:W-:-:S03]  /*13ec0*/  SHF.R.U32.HI R3, RZ, R6, R3 ;  /* 0x00000006ff037219 */ /* 0x000fc60000011603 */
[----:B------:R-:W0:Y:S01]  /*13ed0*/  LDC R18, c[0x0][0x600] ;  /* 0x00018000ff127b82 */ /* 0x000e220000000800 */
[-CC-:B-1----:R-:W-:Y:S02]  /*13ee0*/  SHF.R.U64 R10, R12, R8.reuse, R3.reuse ;  /* 0x000000080c0a7219 */ /* 0x182fe40000001203 */
[----:B------:R-:W-:-:S05]  /*13ef0*/  SHF.R.U32.HI R3, RZ, R8, R3 ;  /* 0x00000008ff037219 */ /* 0x000fca0000011603 */
[----:B------:R-:W1:Y:S01]  /*13f00*/  LDC R23, c[0x0][0x648] ;  /* 0x00019200ff177b82 */ /* 0x000e620000000800 */
[-C--:B----4-:R-:W-:Y:S02]  /*13f10*/  SHF.L.U32 R4, R5, R22.reuse, RZ ;  /* 0x0000001605047219 */ /* 0x090fe400000006ff */
[-CC-:B------:R-:W-:Y:S02]  /*13f20*/  SHF.R.U64 R14, R10, R22.reuse, R3.reuse ;  /* 0x000000160a0e7219 */ /* 0x180fe40000001203 */
[----:B------:R-:W-:Y:S02]  /*13f30*/  SHF.R.U32.HI R5, RZ, R22, R3 ;  /* 0x00000016ff057219 */ /* 0x000fe40000011603 */
[----:B------:R-:W-:Y:S01]  /*13f40*/  LOP3.LUT R21, RZ, R4, RZ, 0x33, !PT ;  /* 0x00000004ff157212 */ /* 0x000fe200078e33ff */
[----:B------:R-:W4:Y:S01]  /*13f50*/  LDC R26, c[0x0][0x638] ;  /* 0x00018e00ff1a7b82 */ /* 0x000f220000000800 */
[----:B------:R-:W-:Y:S01]  /*13f60*/  SHF.L.U32 R22, R7, R22, RZ ;  /* 0x0000001607167219 */ /* 0x000fe200000006ff */
[----:B------:R-:W-:-:S06]  /*13f70*/  IMAD.MOV.U32 R4, RZ, RZ, R14 ;  /* 0x000000ffff047224 */ /* 0x000fcc00078e000e */
[----:B------:R-:W0:Y:S01]  /*13f80*/  LDC R27, c[0x0][0x610] ;  /* 0x00018400ff1b7b82 */ /* 0x000e220000000800 */
[----:B------:R-:W-:Y:S05]  /*13f90*/  @!P0 BRA `(.L_x_469) ;  /* 0x0000000000288947 */ /* 0x000fea0003800000 */
[----:B------:R-:W3:Y:S02]  /*13fa0*/  LDC R3, c[0x0][0x64c] ;  /* 0x00019300ff037b82 */ /* 0x000ee40000000800 */
[----:B---3--:R-:W-:-:S05]  /*13fb0*/  IADD3 R3, P0, R14, R3, RZ ;  /* 0x000000030e037210 */ /* 0x008fca0007f1e0ff */
        /* <DEDUP_REMOVED lines=8> */
.L_x_469:
[----:B------:R-:W3:Y:S01]  /*14040*/  LDC R3, c[0x0][0x65c] ;  /* 0x00019700ff037b82 */ /* 0x000ee20000000800 */
[----:B01----:R-:W-:Y:S01]  /*14050*/  SHF.R.U64 R0, R4, R23, R5 ;  /* 0x0000001704007219 */ /* 0x003fe20000001205 */
[----:B------:R-:W-:Y:S01]  /*14060*/  VIADD R7, R18, 0xffffffff ;  /* 0xffffffff12077836 */ /* 0x000fe20000000000 */
[----:B------:R-:W-:Y:S01]  /*14070*/  LOP3.LUT R5, R10, R21, RZ, 0xc0, !PT ;  /* 0x000000150a057212 */ /* 0x000fe200078ec0ff */
[----:B------:R-:W-:Y:S01]  /*14080*/  IMAD.MOV R13, RZ, RZ, -R13 ;  /* 0x000000ffff0d7224 */ /* 0x000fe200078e0a0d */
[----:B------:R-:W-:Y:S02]  /*14090*/  R2UR UR41, R28 ;  /* 0x000000001c2972ca */ /* 0x000fe400000e0000 */
[----:B------:R-:W-:Y:S02]  /*140a0*/  LOP3.LUT R12, R12, R7, RZ, 0xc0, !PT ;  /* 0x000000070c0c7212 */ /* 0x000fe400078ec0ff */
[----:B---3--:R-:W-:Y:S01]  /*140b0*/  ISETP.NE.AND P0, PT, R3, 0x1, PT ;  /* 0x000000010300780c */ /* 0x008fe20003f05270 */
[----:B------:R-:W-:-:S02]  /*140c0*/  IMAD.MOV R3, RZ, RZ, -R0 ;  /* 0x000000ffff037224 */ /* 0x000fc400078e0a00 */
[----:B------:R-:W-:Y:S02]  /*140d0*/  IMAD R0, R22, R0, R5 ;  /* 0x0000000016007224 */ /* 0x000fe400078e0205 */
[----:B----4-:R-:W-:-:S04]  /*140e0*/  IMAD R3, R3, R26, R14 ;  /* 0x0000001a03037224 */ /* 0x010fc800078e020e */
[----:B------:R-:W-:-:S04]  /*140f0*/  IMAD R3, R3, R18, R12 ;  /* 0x0000001203037224 */ /* 0x000fc800078e020c */
[----:B--2---:R-:W-:-:S04]  /*14100*/  @P0 IMAD R19, R15, R13, R20 ;  /* 0x0000000d0f130224 */ /* 0x004fc800078e0214 */
[----:B------:R-:W-:-:S05]  /*14110*/  IMAD R0, R0, R27, R19 ;  /* 0x0000001b00007224 */ /* 0x000fca00078e0213 */
[----:B------:R-:W-:Y:S02]  /*14120*/  SEL R4, R3, R0, !P0 ;  /* 0x0000000003047207 */ /* 0x000fe40004000000 */
[----:B------:R-:W-:Y:S02]  /*14130*/  SEL R0, R0, R3, !P0 ;  /* 0x0000000300007207 */ /* 0x000fe40004000000 */
[----:B------:R-:W-:Y:S02]  /*14140*/  R2UR UR42, R4 ;  /* 0x00000000042a72ca */ /* 0x000fe400000e0000 */
[----:B------:R-:W-:Y:S01]  /*14150*/  R2UR UR43, R0 ;  /* 0x00000000002b72ca */ /* 0x000fe200000e0000 */
[----:B------:R-:W-:-:S14]  /*14160*/  IMAD.MOV.U32 R0, RZ, RZ, 0x1 ;  /* 0x00000001ff007424 */ /* 0x000fdc00078e00ff */
.L_x_467:
[----:B------:R-:W-:-:S13]  /*14170*/  LOP3.LUT P0, RZ, R0, 0xff, RZ, 0xc0, !PT ;  /* 0x000000ff00ff7812 */ /* 0x000fda000780c0ff */
[----:B------:R-:W-:Y:S05]  /*14180*/  @P0 BRA `(.L_x_470) ;  /* 0xfffffed000480947 */ /* 0x000fea000383ffff */
[----:B------:R-:W-:Y:S05]  /*14190*/  EXIT ;  /* 0x000000000000794d */ /* 0x000fea0003800000 */
.L_x_7:
[----:B------:R-:W2:Y:S01]  /*141a0*/  LDL R163, [R1+0x80] ;  /* 0x0000800001a37983 */ /* 0x000ea20000100800 */
[----:B------:R-:W-:-:S03]  /*141b0*/  ULDC.64 UR4, c[0x0][0x650] ;  /* 0x0001940000047ab9 */ /* 0x000fc60000000a00 */
[----:B------:R-:W3:Y:S01]  /*141c0*/  LDL R162, [R1+0x6c] ;  /* 0x00006c0001a27983 */ /* 0x000ee20000100800 */
[----:B------:R-:W-:Y:S01]  /*141d0*/  PRMT R6, RZ, 0x7610, R6 ;  /* 0x00007610ff067816 */ /* 0x000fe20000000006 */
[----:B------:R-:W-:Y:S02]  /*141e0*/  IMAD.MOV.U32 R4, RZ, RZ, -0x1 ;  /* 0xffffffffff047424 */ /* 0x000fe400078e00ff */
[----:B------:R-:W-:Y:S02]  /*141f0*/  IMAD.MOV.U32 R5, RZ, RZ, -0x1 ;  /* 0xffffffffff057424 */ /* 0x000fe400078e00ff */
[----:B------:R-:W-:Y:S01]  /*14200*/  IMAD.MOV.U32 R9, RZ, RZ, -0x1 ;  /* 0xffffffffff097424 */ /* 0x000fe200078e00ff */
[----:B--2---:R-:W-:-:S04]  /*14210*/  ISETP.GE.U32.AND P0, PT, R163, UR4, PT ;  /* 0x00000004a3007c0c */ /* 0x004fc8000bf06070 */
[----:B---3--:R-:W-:-:S13]  /*14220*/  ISETP.GE.U32.AND.EX P0, PT, R162, UR5, PT, P0 ;  /* 0x00000005a2007c0c */ /* 0x008fda000bf06100 */
        /* <DEDUP_REMOVED lines=19> */
.L_x_472:
[----:B------:R-:W1:Y:S01]  /*14360*/  LDC.64 R20, c[0x0][0x640] ;  /* 0x00019000ff147b82 */ /* 0x000e620000000a00 */
[-CC-:B------:R-:W-:Y:S02]  /*14370*/  SHF.R.U64 R14, R8, R10.reuse, R9.reuse ;  /* 0x0000000a080e7219 */ /* 0x180fe40000001209 */
[----:B------:R-:W-:Y:S02]  /*14380*/  SHF.R.U32.HI R4, RZ, R10, R9 ;  /* 0x0000000aff047219 */ /* 0x000fe40000011609 */
[----:B------:R-:W-:-:S03]  /*14390*/  IADD3 R7, P0, RZ, -R14, RZ ;  /* 0x8000000eff077210 */ /* 0x000fc60007f1e0ff */
[----:B------:R-:W2:Y:S02]  /*143a0*/  LDC R8, c[0x0][0x618] ;  /* 0x00018600ff087b82 */ /* 0x000ea40000000800 */
[----:B------:R-:W-:Y:S02]  /*143b0*/  IMAD.X R5, RZ, RZ, ~R4, P0 ;  /* 0x000000ffff057224 */ /* 0x000fe400000e0e04 */
[----:B------:R-:W-:Y:S02]  /*143c0*/  IMAD.MOV.U32 R4, RZ, RZ, R163 ;  /* 0x000000ffff047224 */ /* 0x000fe400078e00a3 */
[-C--:B------:R-:W-:Y:S02]  /*143d0*/  IMAD R6, R5, R16.reuse, RZ ;  /* 0x0000001005067224 */ /* 0x080fe400078e02ff */
[----:B------:R-:W3:Y:S01]  /*143e0*/  LDC R18, c[0x0][0x608] ;  /* 0x00018200ff127b82 */ /* 0x000ee20000000800 */
[----:B------:R-:W-:Y:S02]  /*143f0*/  IMAD.MOV.U32 R5, RZ, RZ, R162 ;  /* 0x000000ffff057224 */ /* 0x000fe400078e00a2 */
[----:B------:R-:W-:-:S05]  /*14400*/  IMAD.WIDE.U32 R4, R7, R16, R4 ;  /* 0x0000001007047225 */ /* 0x000fca00078e0004 */
[----:B------:R-:W4:Y:S01]  /*14410*/  LDC R19, c[0x0][0x658] ;  /* 0x00019600ff137b82 */ /* 0x000f220000000800 */
[----:B------:R-:W-:Y:S01]  /*14420*/  IMAD R7, R7, R17, R6 ;  /* 0x0000001107077224 */ /* 0x000fe200078e0206 */
[----:B-1----:R-:W-:Y:S01]  /*14430*/  ISETP.NE.U32.AND P0, PT, R20, RZ, PT ;  /* 0x000000ff1400720c */ /* 0x002fe20003f05070 */
[----:B------:R-:W-:Y:S02]  /*14440*/  IMAD.MOV.U32 R6, RZ, RZ, -0x1 ;  /* 0xffffffffff067424 */ /* 0x000fe400078e00ff */
[----:B------:R-:W-:Y:S01]  /*14450*/  IMAD.IADD R5, R5, 0x1, R7 ;  /* 0x0000000105057824 */ /* 0x000fe200078e0207 */
[----:B------:R-:W-:Y:S02]  /*14460*/  ISETP.NE.AND.EX P0, PT, R21, RZ, PT, P0 ;  /* 0x000000ff1500720c */ /* 0x000fe40003f05300 */
[----:B------:R-:W1:Y:S02]  /*14470*/  LDC R17, c[0x0][0x600] ;  /* 0x00018000ff117b82 */ /* 0x000e640000000800 */
[----:B--2---:R-:W-:-:S02]  /*14480*/  SHF.R.U64 R10, R4, R8, R5 ;  /* 0x00000008040a7219 */ /* 0x004fc40000001205 */
[----:B------:R-:W-:-:S04]  /*14490*/  SHF.R.U32.HI R5, RZ, R8, R5 ;  /* 0x00000008ff057219 */ /* 0x000fc80000011605 */
[----:B------:R-:W2:Y:S01]  /*144a0*/  LDC R22, c[0x0][0x648] ;  /* 0x00019200ff167b82 */ /* 0x000ea20000000800 */
[-CC-:B---3--:R-:W-:Y:S02]  /*144b0*/  SHF.R.U64 R15, R10, R18.reuse, R5.reuse ;  /* 0x000000120a0f7219 */ /* 0x188fe40000001205 */
[----:B------:R-:W-:Y:S01]  /*144c0*/  SHF.R.U32.HI R4, RZ, R18, R5 ;  /* 0x00000012ff047219 */ /* 0x000fe20000011605 */
[----:B------:R-:W-:-:S04]  /*144d0*/  IMAD.MOV.U32 R18, RZ, RZ, 0x1 ;  /* 0x00000001ff127424 */ /* 0x000fc800078e00ff */
[----:B0-----:R-:W0:Y:S01]  /*144e0*/  LDC R23, c[0x0][0x638] ;  /* 0x00018e00ff177b82 */ /* 0x001e220000000800 */
[-CC-:B----4-:R-:W-:Y:S02]  /*144f0*/  SHF.R.U64 R16, R15, R19.reuse, R4.reuse ;  /* 0x000000130f107219 */ /* 0x190fe40000001204 */
[-C--:B------:R-:W-:Y:S02]  /*14500*/  SHF.L.U32 R6, R6, R19.reuse, RZ ;  /* 0x0000001306067219 */ /* 0x080fe400000006ff */
[----:B------:R-:W-:Y:S01]  /*14510*/  SHF.R.U32.HI R5, RZ, R19, R4 ;  /* 0x00000013ff057219 */ /* 0x000fe20000011604 */
[----:B------:R-:W-:Y:S01]  /*14520*/  IMAD.MOV.U32 R4, RZ, RZ, R16 ;  /* 0x000000ffff047224 */ /* 0x000fe200078e0010 */
[----:B------:R-:W-:Y:S01]  /*14530*/  LOP3.LUT R24, RZ, R6, RZ, 0x33, !PT ;  /* 0x00000006ff187212 */ /* 0x000fe200078e33ff */
[----:B------:R-:W3:Y:S01]  /*14540*/  LDC R25, c[0x0][0x610] ;  /* 0x00018400ff197b82 */ /* 0x000ee20000000800 */
[----:B------:R-:W-:Y:S05]  /*14550*/  @!P0 BRA `(.L_x_473) ;  /* 0x0000000000288947 */ /* 0x000fea0003800000 */
        /* <DEDUP_REMOVED lines=10> */
.L_x_473:
[----:B------:R-:W4:Y:S01]  /*14600*/  LDC R6, c[0x0][0x65c] ;  /* 0x00019700ff067b82 */ /* 0x000f220000000800 */
[----:B--2---:R-:W-:Y:S01]  /*14610*/  SHF.R.U64 R4, R4, R22, R5 ;  /* 0x0000001604047219 */ /* 0x004fe20000001205 */
[----:B-1----:R-:W-:Y:S01]  /*14620*/  VIADD R7, R17, 0xffffffff ;  /* 0xffffffff11077836 */ /* 0x002fe20000000000 */
[----:B------:R-:W-:Y:S01]  /*14630*/  SHF.L.U32 R18, R18, R19, RZ ;  /* 0x0000001312127219 */ /* 0x000fe200000006ff */
[----:B------:R-:W-:Y:S01]  /*14640*/  IMAD.MOV.U32 R9, RZ, RZ, R14 ;  /* 0x000000ffff097224 */ /* 0x000fe200078e000e */
[----:B------:R-:W-:Y:S01]  /*14650*/  LOP3.LUT R3, R15, R24, RZ, 0xc0, !PT ;  /* 0x000000180f037212 */ /* 0x000fe200078ec0ff */
[----:B------:R-:W-:Y:S01]  /*14660*/  IMAD.MOV R5, RZ, RZ, -R4 ;  /* 0x000000ffff057224 */ /* 0x000fe200078e0a04 */
[----:B------:R-:W-:-:S03]  /*14670*/  LOP3.LUT R7, R10, R7, RZ, 0xc0, !PT ;  /* 0x000000070a077212 */ /* 0x000fc600078ec0ff */
[----:B------:R-:W-:Y:S01]  /*14680*/  IMAD R3, R18, R4, R3 ;  /* 0x0000000412037224 */ /* 0x000fe200078e0203 */
[----:B----4-:R-:W-:Y:S01]  /*14690*/  ISETP.NE.AND P0, PT, R6, 0x1, PT ;  /* 0x000000010600780c */ /* 0x010fe20003f05270 */
[----:B------:R-:W-:-:S12]  /*146a0*/  IMAD.MOV.U32 R6, RZ, RZ, 0x1 ;  /* 0x00000001ff067424 */ /* 0x000fd800078e00ff */
[----:B------:R-:W-:Y:S02]  /*146b0*/  @P0 IMAD R0, R11, R12, R2 ;  /* 0x0000000c0b000224 */ /* 0x000fe400078e0202 */
[----:B0-----:R-:W-:Y:S02]  /*146c0*/  IMAD R2, R5, R23, R16 ;  /* 0x0000001705027224 */ /* 0x001fe400078e0210 */
[----:B---3--:R-:W-:Y:S02]  /*146d0*/  IMAD R0, R3, R25, R0 ;  /* 0x0000001903007224 */ /* 0x008fe400078e0200 */
[----:B------:R-:W-:-:S05]  /*146e0*/  IMAD R3, R2, R17, R7 ;  /* 0x0000001102037224 */ /* 0x000fca00078e0207 */
[----:B------:R-:W-:Y:S02]  /*146f0*/  SEL R5, R3, R0, !P0 ;  /* 0x0000000003057207 */ /* 0x000fe40004000000 */
[----:B------:R-:W-:-:S07]  /*14700*/  SEL R4, R0, R3, !P0 ;  /* 0x0000000300047207 */ /* 0x000fce0004000000 */
.L_x_471:
[----:B------:R-:W-:-:S08]  /*14710*/  NOP ;  /* 0x0000000000007918 */ /* 0x000fd00000000000 */
[----:B0-----:R-:W0:-:S00]  /*14720*/  USETMAXREG.DEALLOC.CTAPOOL 0x18 ;  /* 0x00000018000079c8 */ /* 0x001e0000080e0500 */
[----:B------:R-:W-:-:S13]  /*14730*/  ISETP.NE.AND P0, PT, RZ, UR8, PT ;  /* 0x00000008ff007c0c */ /* 0x000fda000bf05270 */
[----:B------:R-:W-:Y:S05]  /*14740*/  @P0 EXIT ;  /* 0x000000000000094d */ /* 0x000fea0003800000 */
[----:B0-----:R-:W-:Y:S01]  /*14750*/  LOP3.LUT P0, RZ, R6, 0xff, RZ, 0xc0, !PT ;  /* 0x000000ff06ff7812 */ /* 0x001fe2000780c0ff */
[----:B------:R-:W-:Y:S02]  /*14760*/  IMAD.MOV.U32 R0, RZ, RZ, 0x1 ;  /* 0x00000001ff007424 */ /* 0x000fe400078e00ff */
[----:B------:R-:W-:-:S10]  /*14770*/  IMAD.MOV.U32 R6, RZ, RZ, RZ ;  /* 0x000000ffff067224 */ /* 0x000fd400078e00ff */
[----:B------:R-:W-:Y:S05]  /*14780*/  @!P0 BRA `(.L_x_474) ;  /* 0x0000000c00648947 */ /* 0x000fea0003800000 */
[----:B------:R-:W0:Y:S01]  /*14790*/  S2R R10, SR_CgaCtaId ;  /* 0x00000000000a7919 */ /* 0x000e220000008800 */
[----:B------:R-:W-:Y:S01]  /*147a0*/  ULDC UR4, c[0x0][0x28c] ;  /* 0x0000a30000047ab9 */ /* 0x000fe20000000800 */
[----:B------:R-:W-:Y:S01]  /*147b0*/  ULDC UR5, c[0x0][0x600] ;  /* 0x0001800000057ab9 */ /* 0x000fe20000000800 */
[----:B------:R-:W-:Y:S01]  /*147c0*/  UIADD3 UR9, UR4, 0x1f, URZ ;  /* 0x0000001f04097890 */ /* 0x000fe2000fffe03f */
[----:B------:R-:W-:Y:S01]  /*147d0*/  BSSY B0, `(.L_x_474) ;  /* 0x00000d4000007945 */ /* 0x000fe20003800000 */
[----:B------:R-:W-:Y:S01]  /*147e0*/  ULDC UR7, c[0x0][0x658] ;  /* 0x0001960000077ab9 */ /* 0x000fe20000000800 */
[----:B------:R-:W-:Y:S01]  /*147f0*/  UMOV UR10, 0x1 ;  /* 0x00000001000a7882 */ /* 0x000fe20000000000 */
[----:B------:R-:W-:Y:S01]  /*14800*/  UIADD3 UR4, UR5, -0x1, URZ ;  /* 0xffffffff05047890 */ /* 0x000fe2000fffe03f */
[----:B------:R-:W-:Y:S01]  /*14810*/  IMAD.MOV.U32 R8, RZ, RZ, 0x1 ;  /* 0x00000001ff087424 */ /* 0x000fe200078e00ff */
[----:B------:R-:W-:Y:S01]  /*14820*/  UMOV UR8, 0xffffffff ;  /* 0xffffffff00087882 */ /* 0x000fe20000000000 */
[----:B------:R-:W-:Y:S01]  /*14830*/  USHF.L.U32 UR5, UR10, UR7, URZ ;  /* 0x000000070a057299 */ /* 0x000fe2000800063f */
[----:B------:R-:W-:Y:S01]  /*14840*/  IMAD.MOV.U32 R0, RZ, RZ, 0x1 ;  /* 0x00000001ff007424 */ /* 0x000fe200078e00ff */
[----:B------:R-:W-:Y:S01]  /*14850*/  USHF.R.S32.HI UR10, URZ, 0x1f, UR9 ;  /* 0x0000001f3f0a7899 */ /* 0x000fe20008011409 */
[----:B------:R-:W-:Y:S01]  /*14860*/  IMAD.MOV.U32 R6, RZ, RZ, RZ ;  /* 0x000000ffff067224 */ /* 0x000fe200078e00ff */
[----:B------:R-:W-:Y:S01]  /*14870*/  ULDC UR6, c[0x0][0xc] ;  /* 0x0000030000067ab9 */ /* 0x000fe20000000800 */
[----:B------:R-:W-:-:S02]  /*14880*/  USHF.L.U32 UR11, UR8, UR7, URZ ;  /* 0x00000007080b7299 */ /* 0x000fc4000800063f */
[----:B------:R-:W-:Y:S01]  /*14890*/  ULEA.HI UR10, UR10, UR9, URZ, 0x5 ;  /* 0x000000090a0a7291 */ /* 0x000fe2000f8f283f */
[----:B------:R-:W-:Y:S01]  /*148a0*/  ULDC UR7, c[0x0][0x10] ;  /* 0x0000040000077ab9 */ /* 0x000fe20000000800 */
[----:B------:R-:W-:Y:S01]  /*148b0*/  ULDC UR8, c[0x0][0x14] ;  /* 0x0000050000087ab9 */ /* 0x000fe20000000800 */
[----:B------:R-:W-:Y:S02]  /*148c0*/  UIMAD.WIDE.U32 UR6, UR6, UR7, URZ ;  /* 0x00000007060672a5 */ /* 0x000fe4000f8e003f */
[----:B------:R-:W-:Y:S02]  /*148d0*/  USHF.R.S32.HI UR18, URZ, 0x5, UR10 ;  /* 0x000000053f127899 */ /* 0x000fe4000801140a */
[----:B------:R-:W-:Y:S02]  /*148e0*/  UIMAD.WIDE.U32 UR22, UR6, UR8, URZ ;  /* 0x00000008061672a5 */ /* 0x000fe4000f8e003f */
[----:B------:R-:W-:Y:S02]  /*148f0*/  UIMAD UR13, UR7, UR8, URZ ;  /* 0x00000008070d72a4 */ /* 0x000fe4000f8e023f */
[----:B------:R-:W-:-:S02]  /*14900*/  ULOP3.LUT UR21, UR38, 0x2, URZ, 0xfc, !UPT ;  /* 0x0000000226157892 */ /* 0x000fc4000f8efc3f */
[----:B------:R-:W-:Y:S01]  /*14910*/  ULOP3.LUT UR19, URZ, UR11, URZ, 0x33, !UPT ;  /* 0x0000000b3f137292 */ /* 0x000fe2000f8e333f */
[----:B0-----:R-:W-:Y:S01]  /*14920*/  LOP3.LUT R10, R10, 0x1, RZ, 0xc0, !PT ;  /* 0x000000010a0a7812 */ /* 0x001fe200078ec0ff */
[----:B------:R-:W-:Y:S02]  /*14930*/  UIADD3 UR13, UR23, UR13, URZ ;  /* 0x0000000d170d7290 */ /* 0x000fe4000fffe03f */
[----:B------:R-:W-:Y:S01]  /*14940*/  UIADD3 UR26, UR18, 0x1, URZ ;  /* 0x00000001121a7890 */ /* 0x000fe2000fffe03f */
[----:B------:R-:W-:-:S11]  /*14950*/  ULDC.64 UR24, c[0x0][0x198] ;  /* 0x0000660000187ab9 */ /* 0x000fd60000000a00 */
.L_x_485:
[----:B------:R-:W-:-:S03]  /*14960*/  UMOV UR6, 0xffffffff ;  /* 0xffffffff00067882 */ /* 0x000fc60000000000 */
[----:B------:R-:W-:Y:S05]  /*14970*/  BRA.DIV UR6, `(.L_x_475) ;  /* 0x0000000e06fc7947 */ /* 0x000fea000b800000 */
[----:B------:R-:W-:-:S13]  /*14980*/  ELECT P6, URZ, PT ;  /* 0x00000000003f782f */ /* 0x000fda00038c0000 */
.L_x_497:
[----:B------:R-:W0:Y:S01]  /*14990*/  LDC R2, c[0x0][0x28c] ;  /* 0x0000a300ff027b82 */ /* 0x000e220000000800 */
[----:B------:R-:W-:Y:S01]  /*149a0*/  BSSY B1, `(.L_x_476) ;  /* 0x000003c000017945 */ /* 0x000fe20003800000 */
[----:B0-----:R-:W-:-:S13]  /*149b0*/  ISETP.LT.OR P6, PT, R2, 0x1, !P6 ;  /* 0x000000010200780c */ /* 0x001fda00077c1670 */
[----:B------:R-:W-:Y:S05]  /*149c0*/  @P6 BRA `(.L_x_477) ;  /* 0x0000000000e46947 */ /* 0x000fea0003800000 */
[----:B------:R-:W-:Y:S02]  /*149d0*/  IMAD R5, R5, 0x2, R10 ;  /* 0x0000000205057824 */ /* 0x000fe400078e020a */
[----:B------:R-:W-:Y:S02]  /*149e0*/  IMAD.SHL.U32 R2, R4, 0x200, RZ ;  /* 0x0000020004027824 */ /* 0x000fe400078e00ff */
[----:B------:R-:W-:Y:S02]  /*149f0*/  IMAD R4, R5, 0x38, RZ ;  /* 0x0000003805047824 */ /* 0x000fe400078e02ff */
[----:B------:R-:W-:Y:S02]  /*14a00*/  IMAD.MOV.U32 R14, RZ, RZ, RZ ;  /* 0x000000ffff0e7224 */ /* 0x000fe400078e00ff */
[----:B------:R-:W-:Y:S02]  /*14a10*/  IMAD.U32 R13, RZ, RZ, UR26 ;  /* 0x0000001aff0d7e24 */ /* 0x000fe4000f8e00ff */
[----:B------:R-:W-:-:S02]  /*14a20*/  IMAD.MOV.U32 R3, RZ, RZ, R0 ;  /* 0x000000ffff037224 */ /* 0x000fc400078e0000 */
[----:B------:R-:W-:-:S07]  /*14a30*/  IMAD.MOV.U32 R5, RZ, RZ, R6 ;  /* 0x000000ffff057224 */ /* 0x000fce00078e0006 */
.L_x_480:
[----:B0-----:R-:W0:Y:S01]  /*14a40*/  S2R R7, SR_CgaCtaId ;  /* 0x0000000000077919 */ /* 0x001e220000008800 */
[----:B------:R-:W-:Y:S02]  /*14a50*/  MOV R12, 0x400 ;  /* 0x00000400000c7802 */ /* 0x000fe40000000f00 */
[----:B------:R-:W-:Y:S01]  /*14a60*/  SHF.L.U32 R16, R3, 0x1f, RZ ;  /* 0x0000001f03107819 */ /* 0x000fe200000006ff */
[----:B------:R-:W1:Y:S01]  /*14a70*/  S2R R11, SR_TID.X ;  /* 0x00000000000b7919 */ /* 0x000e620000002100 */
[----:B0-----:R-:W-:Y:S02]  /*14a80*/  LEA R12, R7, R12, 0x18 ;  /* 0x0000000c070c7211 */ /* 0x001fe400078ec0ff */
[----:B-1----:R-:W-:-:S03]  /*14a90*/  LOP3.LUT P1, RZ, R11, 0x7f, RZ, 0xc0, !PT ;  /* 0x0000007f0bff7812 */ /* 0x002fc6000782c0ff */
[----:B------:R-:W-:-:S04]  /*14aa0*/  IMAD R7, R5, 0x8, R12 ;  /* 0x0000000805077824 */ /* 0x000fc800078e020c */
[----:B------:R-:W0:Y:S06]  /*14ab0*/  SYNCS.PHASECHK.TRANS64.TRYWAIT P0, [R7+URZ+0x28], R16 ;  /* 0x00002810070075a7 */ /* 0x000e2c000800017f */
[----:B------:R-:W1:Y:S01]  /*14ac0*/  @!P1 LDC R18, c[0x0][0x500] ;  /* 0x00014000ff129b82 */ /* 0x000e620000000800 */
[----:B0-----:R-:W-:Y:S05]  /*14ad0*/  @!P0 BRA `(.L_x_478) ;  /* 0x0000000c00c48947 */ /* 0x001fea0003800000 */
.L_x_498:
[----:B------:R-:W-:Y:S01]  /*14ae0*/  UPRMT UR6, UR21, 0x9910, URZ ;  /* 0x0000991015067896 */ /* 0x000fe2000800003f */
[----:B-1----:R1:W-:Y:S03]  /*14af0*/  @!P1 SYNCS.ARRIVE.TRANS64 RZ, [R7+URZ], R18 ;  /* 0x0000001207ff99a7 */ /* 0x0023e6000800003f */
[----:B------:R-:W-:-:S06]  /*14b00*/  UISETP.NE.AND UP0, UPT, UR6, 0x2, UPT ;  /* 0x000000020600788c */ /* 0x000fcc000bf05270 */
[----:B------:R-:W-:-:S13]  /*14b10*/  PLOP3.LUT P0, PT, PT, PT, UP0, 0x80, 0x0 ;  /* 0x000000000000781c */ /* 0x000fda0003f0f008 */
[----:B-1----:R-:W-:Y:S05]  /*14b20*/  @P0 BRA `(.L_x_479) ;  /* 0x0000000000040947 */ /* 0x002fea0003800000 */
[----:B------:R-:W-:Y:S01]  /*14b30*/  BPT.TRAP 0x1 ;  /* 0x000000040000795c */ /* 0x000fe20000300000 */
.L_x_479:
[----:B------:R-:W-:Y:S01]  /*14b40*/  IMAD R11, R5, 0x2, R10 ;  /* 0x00000002050b7824 */ /* 0x000fe200078e020a */
[----:B------:R-:W-:Y:S01]  /*14b50*/  R2UR UR9, R7 ;  /* 0x00000000070972ca */ /* 0x000fe200000e0000 */
[--C-:B------:R-:W-:Y:S01]  /*14b60*/  IMAD R15, R5, 0x8000, R12.reuse ;  /* 0x00008000050f7824 */ /* 0x100fe200078e020c */
[----:B------:R-:W-:Y:S01]  /*14b70*/  UIADD3 UR6, UP0, UR24, 0xf0, URZ ;  /* 0x000000f018067890 */ /* 0x000fe2000ff1e03f */
[----:B------:R-:W-:Y:S01]  /*14b80*/  IMAD R11, R11, 0x700, RZ ;  /* 0x000007000b0b7824 */ /* 0x000fe200078e02ff */
[----:B------:R-:W-:Y:S01]  /*14b90*/  R2UR UR11, R2 ;  /* 0x00000000020b72ca */ /* 0x000fe200000e0000 */
[----:B------:R-:W-:Y:S01]  /*14ba0*/  VIADD R13, R13, 0xffffffff ;  /* 0xffffffff0d0d7836 */ /* 0x000fe20000000000 */
[----:B------:R-:W-:Y:S01]  /*14bb0*/  R2UR UR7, R15 ;  /* 0x000000000f0772ca */ /* 0x000fe200000e0000 */
[----:B------:R-:W-:Y:S01]  /*14bc0*/  IMAD R11, R11, 0x2, R12 ;  /* 0x000000020b0b7824 */ /* 0x000fe200078e020c */
[----:B------:R-:W-:Y:S01]  /*14bd0*/  R2UR UR10, R14 ;  /* 0x000000000e0a72ca */ /* 0x000fe200000e0000 */
[----:B------:R-:W-:Y:S01]  /*14be0*/  UIADD3 UR28, UP1, UR24, 0x1f0, URZ ;  /* 0x000001f0181c7890 */ /* 0x000fe2000ff3e03f */
[----:B------:R-:W-:Y:S01]  /*14bf0*/  R2UR UR12, R9 ;  /* 0x00000000090c72ca */ /* 0x000fe200000e0000 */
[----:B------:R-:W-:Y:S01]  /*14c00*/  VIADD R5, R5, 0x1 ;  /* 0x0000000105057836 */ /* 0x000fe20000000000 */
[----:B------:R-:W-:Y:S01]  /*14c10*/  R2UR UR8, R11 ;  /* 0x000000000b0872ca */ /* 0x000fe200000e0000 */
[----:B------:R-:W-:Y:S01]  /*14c20*/  UIADD3.X UR29, URZ, UR25, URZ, UP1, !UPT ;  /* 0x000000193f1d7290 */ /* 0x000fe20008ffe43f */
[----:B------:R-:W-:Y:S01]  /*14c30*/  R2UR UR20, R4 ;  /* 0x00000000041472ca */ /* 0x000fe200000e0000 */
[----:B------:R-:W-:Y:S01]  /*14c40*/  UMOV UR14, 0x0 ;  /* 0x00000000000e7882 */ /* 0x000fe20000000000 */
[----:B------:R-:W-:Y:S01]  /*14c50*/  ISETP.GT.AND P1, PT, R13, 0x1, PT ;  /* 0x000000010d00780c */ /* 0x000fe20003f24270 */
[----:B------:R-:W-:Y:S01]  /*14c60*/  UMOV UR15, 0x10000000 ;  /* 0x10000000000f7882 */ /* 0x000fe20000000000 */
[C---:B------:R-:W-:Y:S01]  /*14c70*/  ISETP.NE.AND P0, PT, R5.reuse, 0x5, PT ;  /* 0x000000050500780c */ /* 0x040fe20003f05270 */
[----:B------:R-:W-:Y:S01]  /*14c80*/  UIADD3 UR16, UR7, 0x100, URZ ;  /* 0x0000010007107890 */ /* 0x000fe2000fffe03f */
[----:B------:R-:W-:Y:S01]  /*14c90*/  VIADD R14, R14, 0x20 ;  /* 0x000000200e0e7836 */ /* 0x000fe20000000000 */
[----:B------:R-:W-:Y:S01]  /*14ca0*/  UIADD3.X UR7, URZ, UR25, URZ, UP0, !UPT ;  /* 0x000000193f077290 */ /* 0x000fe200087fe43f */
[----:B------:R-:W-:Y:S01]  /*14cb0*/  SEL R12, RZ, 0x1, P0 ;  /* 0x00000001ff0c7807 */ /* 0x000fe20000000000 */
[----:B------:R-:W-:Y:S01]  /*14cc0*/  UMOV UR27, 0x30000 ;  /* 0x00030000001b7882 */ /* 0x000fe20000000000 */
[----:B------:R-:W-:Y:S01]  /*14cd0*/  SEL R5, R5, RZ, P0 ;  /* 0x000000ff05057207 */ /* 0x000fe20000000000 */
[----:B------:R-:W-:Y:S01]  /*14ce0*/  UIADD3 UR17, UR8, 0x28100, URZ ;  /* 0x0002810008117890 */ /* 0x000fe2000fffe03f */
[----:B------:R-:W-:-:S02]  /*14cf0*/  LOP3.LUT R3, R3, R12, RZ, 0x3c, !PT ;  /* 0x0000000c03037212 */ /* 0x000fc400078e3cff */
[----:B------:R-:W-:Y:S02]  /*14d00*/  UMOV UR8, UR16 ;  /* 0x0000001000087c82 */ /* 0x000fe40008000000 */
[----:B------:R1:W-:Y:S02]  /*14d10*/  UTMALDG.3D [UR8], [UR6], desc[UR14] ;  /* 0x00000e08060075b4 */ /* 0x0003e40008011000 */
[----:B-1----:R-:W-:Y:S01]  /*14d20*/  UMOV UR8, UR17 ;  /* 0x0000001100087c82 */ /* 0x002fe20008000000 */
[----:B------:R-:W-:Y:S02]  /*14d30*/  UMOV UR11, UR20 ;  /* 0x00000014000b7c82 */ /* 0x000fe40008000000 */
[----:B------:R1:W-:Y:S02]  /*14d40*/  UTMALDG.3D.MULTICAST [UR8], [UR28], UR27, desc[UR14] ;  /* 0x00000e081c0073b4 */ /* 0x0003e4000801181b */
[----:B-1----:R-:W-:Y:S05]  /*14d50*/  @P1 BRA `(.L_x_480) ;  /* 0xfffffffc00381947 */ /* 0x002fea000383ffff */
.L_x_477:
[----:B------:R-:W-:Y:S05]  /*14d60*/  BSYNC B1 ;  /* 0x0000000000017941 */ /* 0x000fea0003800000 */
.L_x_476:
[----:B0-----:R-:W2:Y:S01]  /*14d70*/  LDL.LU R16, [R1+0x6c] ;  /* 0x00006c0001107983 */ /* 0x001ea20000300800 */
[----:B------:R-:W-:Y:S01]  /*14d80*/  LOP3.LUT P0, RZ, R8, 0xff, RZ, 0xc0, !PT ;  /* 0x000000ff08ff7812 */ /* 0x000fe2000780c0ff */
[----:B------:R-:W-:Y:S01]  /*14d90*/  VIADD R6, R6, UR18 ;  /* 0x0000001206067c36 */ /* 0x000fe20008000000 */
[----:B------:R-:W-:Y:S01]  /*14da0*/  ULDC.64 UR6, c[0x0][0x650] ;  /* 0x0001940000067ab9 */ /* 0x000fe20000000a00 */
[----:B------:R-:W3:Y:S01]  /*14db0*/  LDL.LU R15, [R1+0x80] ;  /* 0x00008000010f7983 */ /* 0x000ee20000300800 */
[----:B------:R-:W-:Y:S01]  /*14dc0*/  UISETP.GE.U32.AND UP0, UPT, UR18, 0x5, UPT ;  /* 0x000000051200788c */ /* 0x000fe2000bf06070 */
[----:B------:R-:W-:Y:S01]  /*14dd0*/  BSSY B1, `(.L_x_481) ;  /* 0x0000071000017945 */ /* 0x000fe20003800000 */
[----:B------:R-:W-:Y:S01]  /*14de0*/  IMAD.MOV.U32 R4, RZ, RZ, -0x1 ;  /* 0xffffffffff047424 */ /* 0x000fe200078e00ff */
[----:B------:R-:W-:Y:S01]  /*14df0*/  PRMT R8, RZ, 0x7610, R8 ;  /* 0x00007610ff087816 */ /* 0x000fe20000000008 */
[----:B------:R-:W-:Y:S02]  /*14e00*/  IMAD.MOV.U32 R9, RZ, RZ, -0x1 ;  /* 0xffffffffff097424 */ /* 0x000fe400078e00ff */
[----:B------:R-:W-:-:S03]  /*14e10*/  PLOP3.LUT P1, PT, PT, PT, UP0, 0x80, 0x0 ;  /* 0x000000000000781c */ /* 0x000fc60003f2f008 */
[----:B------:R-:W0:Y:S01]  /*14e20*/  @P0 S2R R3, SR_CgaCtaId ;  /* 0x0000000000030919 */ /* 0x000e220000008800 */
[----:B------:R-:W-:-:S04]  /*14e30*/  @P0 MOV R2, 0x400 ;  /* 0x0000040000020802 */ /* 0x000fc80000000f00 */
[----:B0-----:R-:W-:-:S04]  /*14e40*/  @P0 LEA R2, R3, R2, 0x18 ;  /* 0x0000000203020211 */ /* 0x001fc800078ec0ff */
[----:B------:R0:W-:Y:S01]  /*14e50*/  @P0 SYNCS.ARRIVE.TRANS64.A1T0 RZ, [R2+URZ+0x68], RZ ;  /* 0x000068ff02ff09a7 */ /* 0x0001e2000810003f */
[----:B------:R-:W-:Y:S01]  /*14e60*/  ISETP.GT.U32.AND P0, PT, R6, 0x4, PT ;  /* 0x000000040600780c */ /* 0x000fe20003f04070 */
[----:B0-----:R-:W-:-:S05]  /*14e70*/  IMAD.U32 R2, RZ, RZ, UR18 ;  /* 0x00000012ff027e24 */ /* 0x001fca000f8e00ff */
[----:B------:R-:W-:Y:S01]  /*14e80*/  ISETP.LT.U32.AND P0, PT, R2, 0x5, P0 ;  /* 0x000000050200780c */ /* 0x000fe20000701070 */
[----:B------:R-:W-:-:S05]  /*14e90*/  IMAD.WIDE.U32 R2, R6, -0x33333333, RZ ;  /* 0xcccccccd06027825 */ /* 0x000fca00078e00ff */
[----:B------:R-:W-:Y:S02]  /*14ea0*/  SHF.R.U32.HI R5, RZ, 0x2, R3 ;  /* 0x00000002ff057819 */ /* 0x000fe40000011603 */
[----:B------:R-:W-:Y:S02]  /*14eb0*/  SEL R3, RZ, 0x1, !P0 ;  /* 0x00000001ff037807 */ /* 0x000fe40004000000 */
[----:B------:R-:W-:Y:S01]  /*14ec0*/  PRMT R2, RZ, 0x7610, R2 ;  /* 0x00007610ff027816 */ /* 0x000fe20000000002 */
[----:B------:R-:W-:Y:S01]  /*14ed0*/  IMAD R6, R5, -0x5, R6 ;  /* 0xfffffffb05067824 */ /* 0x000fe200078e0206 */
[----:B------:R-:W-:-:S04]  /*14ee0*/  LOP3.LUT R0, R0, R3, RZ, 0x3c, !PT ;  /* 0x0000000300007212 */ /* 0x000fc800078e3cff */
[----:B------:R-:W-:Y:S01]  /*14ef0*/  @P1 LOP3.LUT R0, R0, 0x1, R5, 0x78, !PT ;  /* 0x0000000100001812 */ /* 0x000fe200078e7805 */
[----:B------:R-:W-:Y:S01]  /*14f00*/  IMAD.MOV.U32 R5, RZ, RZ, -0x1 ;  /* 0xffffffffff057424 */ /* 0x000fe200078e00ff */
[----:B---3--:R-:W-:-:S04]  /*14f10*/  IADD3 R15, P0, R15, UR22, RZ ;  /* 0x000000160f0f7c10 */ /* 0x008fc8000ff1e0ff */
[----:B--2---:R-:W-:Y:S01]  /*14f20*/  IADD3.X R16, R16, UR13, RZ, P0, !PT ;  /* 0x0000000d10107c10 */ /* 0x004fe200087fe4ff */
[----:B------:R0:W-:Y:S01]  /*14f30*/  STL [R1+0x80], R15 ;  /* 0x0000800f01007387 */ /* 0x0001e20000100800 */
[----:B------:R-:W-:-:S03]  /*14f40*/  ISETP.GE.U32.AND P0, PT, R15, UR6, PT ;  /* 0x000000060f007c0c */ /* 0x000fc6000bf06070 */
[----:B------:R0:W-:Y:S01]  /*14f50*/  STL [R1+0x6c], R16 ;  /* 0x00006c1001007387 */ /* 0x0001e20000100800 */
[----:B------:R-:W-:-:S13]  /*14f60*/  ISETP.GE.U32.AND.EX P0, PT, R16, UR7, PT, P0 ;  /* 0x0000000710007c0c */ /* 0x000fda000bf06100 */
[----:B0-----:R-:W-:Y:S05]  /*14f70*/  @P0 BRA `(.L_x_482) ;  /* 0x0000000400580947 */ /* 0x001fea0003800000 */
[----:B------:R-:W0:Y:S01]  /*14f80*/  S2R R7, SR_CTAID.X ;  /* 0x0000000000077919 */ /* 0x000e220000002500 */
[----:B------:R-:W1:Y:S01]  /*14f90*/  LDC R11, c[0x0][0x65c] ;  /* 0x00019700ff0b7b82 */ /* 0x000e620000000800 */
[----:B------:R-:W-:Y:S01]  /*14fa0*/  ULDC UR6, c[0x0][0x150] ;  /* 0x0000540000067ab9 */ /* 0x000fe20000000800 */
[----:B------:R-:W-:Y:S01]  /*14fb0*/  ULDC UR9, c[0x0][0x630] ;  /* 0x00018c0000097ab9 */ /* 0x000fe20000000800 */
[----:B------:R-:W2:Y:S05]  /*14fc0*/  S2R R5, SR_CTAID.Y ;  /* 0x0000000000057919 */ /* 0x000eaa0000002600 */
[----:B------:R-:W3:Y:S08]  /*14fd0*/  LDC R4, c[0x0][0x144] ;  /* 0x00005100ff047b82 */ /* 0x000ef00000000800 */
[----:B------:R-:W4:Y:S01]  /*14fe0*/  LDC R12, c[0x0][0x148] ;  /* 0x00005200ff0c7b82 */ /* 0x000f220000000800 */
[----:B-1----:R-:W-:-:S02]  /*14ff0*/  ISETP.NE.AND P2, PT, R11, 0x1, PT ;  /* 0x000000010b00780c */ /* 0x002fc40003f45270 */
[----:B0-----:R-:W-:Y:S02]  /*15000*/  I2FP.F32.U32 R2, R7 ;  /* 0x0000000700027245 */ /* 0x001fe40000201000 */
[----:B--2---:R-:W-:-:S03]  /*15010*/  I2FP.F32.U32 R3, R5 ;  /* 0x0000000500037245 */ /* 0x004fc60000201000 */
[----:B------:R-:W-:Y:S01]  /*15020*/  FMUL R2, R2, UR6 ;  /* 0x0000000602027c20 */ /* 0x000fe20008400000 */
[----:B------:R-:W-:Y:S02]  /*15030*/  ULDC UR6, c[0x0][0x154] ;  /* 0x0000550000067ab9 */ /* 0x000fe40000000800 */
[----:B------:R-:W-:Y:S01]  /*15040*/  FMUL R9, R3, UR6 ;  /* 0x0000000603097c20 */ /* 0x000fe20008400000 */
[----:B------:R-:W-:Y:S02]  /*15050*/  ULDC.64 UR6, c[0x0][0x628] ;  /* 0x00018a0000067ab9 */ /* 0x000fe40000000a00 */
[----:B------:R-:W0:Y:S01]  /*15060*/  F2I.U32.TRUNC.NTZ R2, R2 ;  /* 0x0000000200027305 */ /* 0x000e22000020f000 */
[----:B------:R-:W-:-:S04]  /*15070*/  ISETP.NE.U32.AND P0, PT, RZ, UR6, PT ;  /* 0x00000006ff007c0c */ /* 0x000fc8000bf05070 */
[----:B------:R-:W-:-:S03]  /*15080*/  ISETP.NE.AND.EX P0, PT, RZ, UR7, PT, P0 ;  /* 0x00000007ff007c0c */ /* 0x000fc6000bf05300 */
[----:B------:R-:W1:Y:S01]  /*15090*/  F2I.U32.TRUNC.NTZ R9, R9 ;  /* 0x0000000900097305 */ /* 0x000e62000020f000 */
[----:B0-----:R-:W-:Y:S02]  /*150a0*/  IMAD.MOV R3, RZ, RZ, -R2 ;  /* 0x000000ffff037224 */ /* 0x001fe400078e0a02 */
[----:B------:R-:W-:Y:S02]  /*150b0*/  IMAD.MOV.U32 R2, RZ, RZ, R15 ;  /* 0x000000ffff027224 */ /* 0x000fe400078e000f */
[----:B---3--:R-:W-:Y:S02]  /*150c0*/  IMAD R7, R4, R3, R7 ;  /* 0x0000000304077224 */ /* 0x008fe400078e0207 */
[----:B-1----:R-:W-:-:S04]  /*150d0*/  IMAD.MOV R3, RZ, RZ, -R9 ;  /* 0x000000ffff037224 */ /* 0x002fc800078e0a09 */
[----:B----4-:R-:W-:Y:S02]  /*150e0*/  @P2 IMAD R7, R12, R3, R5 ;  /* 0x000000030c072224 */ /* 0x010fe400078e0205 */
[----:B------:R-:W-:Y:S01]  /*150f0*/  IMAD.MOV.U32 R3, RZ, RZ, R16 ;  /* 0x000000ffff037224 */ /* 0x000fe200078e0010 */
[----:B------:R-:W-:Y:S06]  /*15100*/  @!P0 BRA `(.L_x_483) ;  /* 0x0000000000288947 */ /* 0x000fec0003800000 */
[----:B------:R-:W-:Y:S02]  /*15110*/  ULDC UR8, c[0x0][0x634] ;  /* 0x00018d0000087ab9 */ /* 0x000fe40000000800 */
[----:B------:R-:W-:-:S05]  /*15120*/  IADD3 R3, P0, R15, UR8, RZ ;  /* 0x000000080f037c10 */ /* 0x000fca000ff1e0ff */
[----:B------:R-:W-:-:S04]  /*15130*/  IMAD.X R9, RZ, RZ, R16, P0 ;  /* 0x000000ffff097224 */ /* 0x000fc800000e0610 */
[----:B------:R-:W-:-:S04]  /*15140*/  IMAD.WIDE.U32 R4, R9, UR6, RZ ;  /* 0x0000000609047c25 */ /* 0x000fc8000f8e00ff */
[----:B------:R-:W-:-:S04]  /*15150*/  IMAD.WIDE.U32 R4, P0, R3, UR7, R4 ;  /* 0x0000000703047c25 */ /* 0x000fc8000f800004 */
[----:B------:R-:W-:-:S04]  /*15160*/  IMAD.WIDE.U32 R2, R3, UR6, RZ ;  /* 0x0000000603027c25 */ /* 0x000fc8000f8e00ff */
[----:B------:R-:W-:Y:S01]  /*15170*/  IMAD.MOV.U32 R2, RZ, RZ, R5 ;  /* 0x000000ffff027224 */ /* 0x000fe200078e0005 */
[----:B------:R-:W-:Y:S01]  /*15180*/  IADD3 RZ, P1, R3, R4, RZ ;  /* 0x0000000403ff7210 */ /* 0x000fe20007f3e0ff */
[----:B------:R-:W-:-:S04]  /*15190*/  IMAD.X R3, RZ, RZ, RZ, P0 ;  /* 0x000000ffff037224 */ /* 0x000fc800000e06ff */
[----:B------:R-:W-:-:S08]  /*151a0*/  IMAD.WIDE.U32.X R2, R9, UR7, R2, P1 ;  /* 0x0000000709027c25 */ /* 0x000fd000088e0402 */
.L_x_483:
[--C-:B------:R-:W-:Y:S01]  /*151b0*/  SHF.R.U64 R9, R2, UR9, R3.reuse ;  /* 0x0000000902097c19 */ /* 0x100fe20008001203 */
[----:B------:R-:W-:Y:S01]  /*151c0*/  ULDC.64 UR6, c[0x0][0x620] ;  /* 0x0001880000067ab9 */ /* 0x000fe20000000a00 */
[----:B------:R-:W-:Y:S01]  /*151d0*/  SHF.R.U32.HI R2, RZ, UR9, R3 ;  /* 0x00000009ff027c19 */ /* 0x000fe20008011603 */
[----:B------:R-:W-:Y:S01]  /*151e0*/  IMAD.MOV.U32 R3, RZ, RZ, R16 ;  /* 0x000000ffff037224 */ /* 0x000fe200078e0010 */
[----:B------:R-:W-:Y:S01]  /*151f0*/  IADD3 R11, P0, RZ, -R9, RZ ;  /* 0x80000009ff0b7210 */ /* 0x000fe20007f1e0ff */
[----:B------:R-:W-:-:S04]  /*15200*/  ULDC.64 UR8, c[0x0][0x640] ;  /* 0x0001900000087ab9 */ /* 0x000fc80000000a00 */
[----:B------:R-:W-:Y:S01]  /*15210*/  IMAD.X R2, RZ, RZ, ~R2, P0 ;  /* 0x000000ffff027224 */ /* 0x000fe200000e0e02 */
[----:B------:R-:W-:-:S03]  /*15220*/  ISETP.NE.U32.AND P0, PT, RZ, UR8, PT ;  /* 0x00000008ff007c0c */ /* 0x000fc6000bf05070 */
[----:B------:R-:W-:Y:S01]  /*15230*/  IMAD R2, R2, UR6, RZ ;  /* 0x0000000602027c24 */ /* 0x000fe2000f8e02ff */
[----:B------:R-:W-:-:S03]  /*15240*/  ISETP.NE.AND.EX P0, PT, RZ, UR9, PT, P0 ;  /* 0x00000009ff007c0c */ /* 0x000fc6000bf05300 */
[----:B------:R-:W-:Y:S02]  /*15250*/  IMAD R5, R11, UR7, R2 ;  /* 0x000000070b057c24 */ /* 0x000fe4000f8e0202 */
[----:B------:R-:W-:-:S04]  /*15260*/  IMAD.MOV.U32 R2, RZ, RZ, R15 ;  /* 0x000000ffff027224 */ /* 0x000fc800078e000f */
[----:B------:R-:W-:Y:S01]  /*15270*/  IMAD.WIDE.U32 R2, R11, UR6, R2 ;  /* 0x000000060b027c25 */ /* 0x000fe2000f8e0002 */
[----:B------:R-:W-:-:S03]  /*15280*/  ULDC UR6, c[0x0][0x618] ;  /* 0x0001860000067ab9 */ /* 0x000fc60000000800 */
[----:B------:R-:W-:-:S05]  /*15290*/  IMAD.IADD R3, R3, 0x1, R5 ;  /* 0x0000000103037824 */ /* 0x000fca00078e0205 */
[--C-:B------:R-:W-:Y:S02]  /*152a0*/  SHF.R.U64 R11, R2, UR6, R3.reuse ;  /* 0x00000006020b7c19 */ /* 0x100fe40008001203 */
[----:B------:R-:W-:Y:S01]  /*152b0*/  SHF.R.U32.HI R2, RZ, UR6, R3 ;  /* 0x00000006ff027c19 */ /* 0x000fe20008011603 */
[----:B------:R-:W-:-:S03]  /*152c0*/  ULDC UR6, c[0x0][0x608] ;  /* 0x0001820000067ab9 */ /* 0x000fc60000000800 */
[--C-:B------:R-:W-:Y:S02]  /*152d0*/  SHF.R.U64 R12, R11, UR6, R2.reuse ;  /* 0x000000060b0c7c19 */ /* 0x100fe40008001202 */
[----:B------:R-:W-:Y:S01]  /*152e0*/  SHF.R.U32.HI R3, RZ, UR6, R2 ;  /* 0x00000006ff037c19 */ /* 0x000fe20008011602 */
[----:B------:R-:W-:-:S03]  /*152f0*/  ULDC UR6, c[0x0][0x658] ;  /* 0x0001960000067ab9 */ /* 0x000fc60000000800 */
[--C-:B------:R-:W-:Y:S02]  /*15300*/  SHF.R.U64 R13, R12, UR6, R3.reuse ;  /* 0x000000060c0d7c19 */ /* 0x100fe40008001203 */
[----:B------:R-:W-:-:S03]  /*15310*/  SHF.R.U32.HI R14, RZ, UR6, R3 ;  /* 0x00000006ff0e7c19 */ /* 0x000fc60008011603 */
[----:B------:R-:W-:Y:S02]  /*15320*/  IMAD.MOV.U32 R2, RZ, RZ, R13 ;  /* 0x000000ffff027224 */ /* 0x000fe400078e000d */
        /* <DEDUP_REMOVED lines=12> */
.L_x_484:
[----:B------:R-:W-:Y:S01]  /*153f0*/  ULDC UR6, c[0x0][0x648] ;  /* 0x0001920000067ab9 */ /* 0x000fe20000000800 */
[----:B------:R-:W-:Y:S02]  /*15400*/  LOP3.LUT R12, R12, UR19, RZ, 0xc0, !PT ;  /* 0x000000130c0c7c12 */ /* 0x000fe4000f8ec0ff */
[----:B------:R-:W-:Y:S01]  /*15410*/  SHF.R.U64 R3, R2, UR6, R3 ;  /* 0x0000000602037c19 */ /* 0x000fe20008001203 */
[----:B------:R-:W-:Y:S01]  /*15420*/  ULDC UR6, c[0x0][0x638] ;  /* 0x00018e0000067ab9 */ /* 0x000fe20000000800 */
[----:B------:R-:W-:-:S03]  /*15430*/  LOP3.LUT R4, R11, UR4, RZ, 0xc0, !PT ;  /* 0x000000040b047c12 */ /* 0x000fc6000f8ec0ff */
[----:B------:R-:W-:Y:S02]  /*15440*/  IMAD.MOV R2, RZ, RZ, -R3 ;  /* 0x000000ffff027224 */ /* 0x000fe400078e0a03 */
[----:B------:R-:W-:Y:S02]  /*15450*/  IMAD R12, R3, UR5, R12 ;  /* 0x00000005030c7c24 */ /* 0x000fe4000f8e020c */
[----:B------:R-:W-:Y:S01]  /*15460*/  IMAD R13, R2, UR6, R13 ;  /* 0x00000006020d7c24 */ /* 0x000fe2000f8e020d */
[----:B------:R-:W-:Y:S01]  /*15470*/  ULDC UR6, c[0x0][0x610] ;  /* 0x0001840000067ab9 */ /* 0x000fe20000000800 */
[----:B------:R-:W-:Y:S02]  /*15480*/  IMAD.MOV.U32 R2, RZ, RZ, 0x1 ;  /* 0x00000001ff027424 */ /* 0x000fe400078e00ff */
[----:B------:R-:W-:Y:S01]  /*15490*/  IMAD R7, R12, UR6, R7 ;  /* 0x000000060c077c24 */ /* 0x000fe2000f8e0207 */
[----:B------:R-:W-:Y:S02]  /*154a0*/  ULDC UR6, c[0x0][0x600] ;  /* 0x0001800000067ab9 */ /* 0x000fe40000000800 */
[----:B------:R-:W-:-:S05]  /*154b0*/  IMAD R4, R13, UR6, R4 ;  /* 0x000000060d047c24 */ /* 0x000fca000f8e0204 */
[----:B------:R-:W-:Y:S02]  /*154c0*/  SEL R5, R4, R7, !P2 ;  /* 0x0000000704057207 */ /* 0x000fe40005000000 */
[----:B------:R-:W-:-:S07]  /*154d0*/  SEL R4, R7, R4, !P2 ;  /* 0x0000000407047207 */ /* 0x000fce0005000000 */
.L_x_482:
[----:B------:R-:W-:Y:S05]  /*154e0*/  BSYNC B1 ;  /* 0x0000000000017941 */ /* 0x000fea0003800000 */
.L_x_481:
[----:B------:R-:W-:-:S13]  /*154f0*/  LOP3.LUT P0, RZ, R2, 0xff, RZ, 0xc0, !PT ;  /* 0x000000ff02ff7812 */ /* 0x000fda000780c0ff */
[----:B------:R-:W-:Y:S05]  /*15500*/  @P0 BRA `(.L_x_485) ;  /* 0xfffffff400140947 */ /* 0x000fea000383ffff */
[----:B------:R-:W-:Y:S05]  /*15510*/  BSYNC B0 ;  /* 0x0000000000007941 */ /* 0x000fea0003800000 */
.L_x_474:
[----:B------:R-:W-:-:S03]  /*15520*/  UMOV UR6, 0xffffffff ;  /* 0xffffffff00067882 */ /* 0x000fc60000000000 */
[----:B------:R-:W-:Y:S05]  /*15530*/  BRA.DIV UR6, `(.L_x_486) ;  /* 0x0000000606407947 */ /* 0x000fea000b800000 */
[----:B------:R-:W-:-:S13]  /*15540*/  ELECT P6, URZ, PT ;  /* 0x00000000003f782f */ /* 0x000fda00038c0000 */
.L_x_501:
[----:B------:R-:W-:Y:S04]  /*15550*/  BSSY B0, `(.L_x_487) ;  /* 0x0000035000007945 */ /* 0x000fe80003800000 */
[----:B------:R-:W-:Y:S05]  /*15560*/  @!P6 BRA `(.L_x_488) ;  /* 0x0000000000cce947 */ /* 0x000fea0003800000 */
[----:B------:R-:W-:-:S04]  /*15570*/  ULOP3.LUT UR6, UR38, 0x2, URZ, 0xfc, !UPT ;  /* 0x0000000226067892 */ /* 0x000fc8000f8efc3f */
[----:B------:R-:W-:-:S06]  /*15580*/  UISETP.NE.AND UP0, UPT, UR6, 0x3, UPT ;  /* 0x000000030600788c */ /* 0x000fcc000bf05270 */
[----:B------:R-:W-:-:S13]  /*15590*/  PLOP3.LUT P0, PT, PT, PT, UP0, 0x80, 0x0 ;  /* 0x000000000000781c */ /* 0x000fda0003f0f008 */
[----:B------:R-:W-:Y:S05]  /*155a0*/  @!P0 BRA `(.L_x_489) ;  /* 0x0000000000048947 */ /* 0x000fea0003800000 */
[----:B------:R-:W-:Y:S01]  /*155b0*/  BPT.TRAP 0x1 ;  /* 0x000000040000795c */ /* 0x000fe20000300000 */
.L_x_489:
[----:B------:R-:W0:Y:S01]  /*155c0*/  S2R R3, SR_CgaCtaId ;  /* 0x0000000000037919 */ /* 0x000e220000008800 */
[----:B------:R-:W-:-:S04]  /*155d0*/  MOV R2, 0x400 ;  /* 0x0000040000027802 */ /* 0x000fc80000000f00 */
[----:B0-----:R-:W-:Y:S02]  /*155e0*/  LEA R3, R3, R2, 0x18 ;  /* 0x0000000203037211 */ /* 0x001fe400078ec0ff */
[----:B------:R-:W-:-:S03]  /*155f0*/  SHF.L.U32 R2, R0, 0x1f, RZ ;  /* 0x0000001f00027819 */ /* 0x000fc600000006ff */
[----:B------:R-:W-:-:S04]  /*15600*/  VIADD R3, R3, 0x28 ;  /* 0x0000002803037836 */ /* 0x000fc80000000000 */
[----:B------:R-:W-:-:S04]  /*15610*/  IMAD R5, R6, 0x8, R3 ;  /* 0x0000000806057824 */ /* 0x000fc800078e0203 */
[----:B------:R-:W0:Y:S02]  /*15620*/  SYNCS.PHASECHK.TRANS64.TRYWAIT P0, [R5+URZ], R2 ;  /* 0x00000002050075a7 */ /* 0x000e24000800017f */
[----:B0-----:R-:W-:Y:S05]  /*15630*/  @!P0 BRA `(.L_x_490) ;  /* 0x0000000400208947 */ /* 0x001fea0003800000 */
.L_x_502:
[----:B------:R-:W-:-:S05]  /*15640*/  VIADD R6, R6, 0x1 ;  /* 0x0000000106067836 */ /* 0x000fca0000000000 */
[----:B------:R-:W-:-:S04]  /*15650*/  ISETP.NE.AND P0, PT, R6, 0x5, PT ;  /* 0x000000050600780c */ /* 0x000fc80003f05270 */
[----:B0-----:R-:W-:Y:S02]  /*15660*/  SEL R5, RZ, 0x1, P0 ;  /* 0x00000001ff057807 */ /* 0x001fe40000000000 */
[----:B------:R-:W-:Y:S02]  /*15670*/  SEL R6, R6, RZ, P0 ;  /* 0x000000ff06067207 */ /* 0x000fe40000000000 */
[----:B------:R-:W-:-:S03]  /*15680*/  LOP3.LUT R5, R0, R5, RZ, 0x3c, !PT ;  /* 0x0000000500057212 */ /* 0x000fc600078e3cff */
[----:B------:R-:W-:Y:S01]  /*15690*/  IMAD R7, R6, 0x8, R3 ;  /* 0x0000000806077824 */ /* 0x000fe200078e0203 */
[----:B------:R-:W-:-:S04]  /*156a0*/  SHF.L.U32 R0, R5, 0x1f, RZ ;  /* 0x0000001f05007819 */ /* 0x000fc800000006ff */
[----:B------:R-:W0:Y:S02]  /*156b0*/  SYNCS.PHASECHK.TRANS64.TRYWAIT P0, [R7+URZ], R0 ;  /* 0x00000000070075a7 */ /* 0x000e24000800017f */
[----:B0-----:R-:W-:Y:S05]  /*156c0*/  @!P0 BRA `(.L_x_491) ;  /* 0x0000000400108947 */ /* 0x001fea0003800000 */
.L_x_503:
[----:B0-----:R-:W-:-:S05]  /*156d0*/  VIADD R0, R6, 0x1 ;  /* 0x0000000106007836 */ /* 0x001fca0000000000 */
[----:B------:R-:W-:-:S04]  /*156e0*/  ISETP.NE.AND P0, PT, R0, 0x5, PT ;  /* 0x000000050000780c */ /* 0x000fc80003f05270 */
[----:B------:R-:W-:Y:S02]  /*156f0*/  SEL R2, RZ, 0x1, P0 ;  /* 0x00000001ff027807 */ /* 0x000fe40000000000 */
[----:B------:R-:W-:Y:S02]  /*15700*/  SEL R4, R0, RZ, P0 ;  /* 0x000000ff00047207 */ /* 0x000fe40000000000 */
[----:B------:R-:W-:-:S03]  /*15710*/  LOP3.LUT R5, R5, R2, RZ, 0x3c, !PT ;  /* 0x0000000205057212 */ /* 0x000fc600078e3cff */
[----:B------:R-:W-:Y:S01]  /*15720*/  IMAD R7, R4, 0x8, R3 ;  /* 0x0000000804077824 */ /* 0x000fe200078e0203 */
[----:B------:R-:W-:-:S04]  /*15730*/  SHF.L.U32 R0, R5, 0x1f, RZ ;  /* 0x0000001f05007819 */ /* 0x000fc800000006ff */
[----:B------:R-:W0:Y:S02]  /*15740*/  SYNCS.PHASECHK.TRANS64.TRYWAIT P0, [R7+URZ], R0 ;  /* 0x00000000070075a7 */ /* 0x000e24000800017f */
[----:B0-----:R-:W-:Y:S05]  /*15750*/  @!P0 BRA `(.L_x_492) ;  /* 0x0000000400008947 */ /* 0x001fea0003800000 */
.L_x_504:
        /* <DEDUP_REMOVED lines=9> */
.L_x_505:
[----:B0-----:R-:W-:-:S05]  /*157f0*/  VIADD R0, R4, 0x1 ;  /* 0x0000000104007836 */ /* 0x001fca0000000000 */
[----:B------:R-:W-:-:S04]  /*15800*/  ISETP.NE.AND P0, PT, R0, 0x5, PT ;  /* 0x000000050000780c */ /* 0x000fc80003f05270 */
[----:B------:R-:W-:Y:S02]  /*15810*/  SEL R2, RZ, 0x1, P0 ;  /* 0x00000001ff027807 */ /* 0x000fe40000000000 */
[----:B------:R-:W-:Y:S02]  /*15820*/  SEL R0, R0, RZ, P0 ;  /* 0x000000ff00007207 */ /* 0x000fe40000000000 */
[----:B------:R-:W-:-:S03]  /*15830*/  LOP3.LUT R2, R5, R2, RZ, 0x3c, !PT ;  /* 0x0000000205027212 */ /* 0x000fc600078e3cff */
[----:B------:R-:W-:Y:S01]  /*15840*/  IMAD R3, R0, 0x8, R3 ;  /* 0x0000000800037824 */ /* 0x000fe200078e0203 */
[----:B------:R-:W-:-:S07]  /*15850*/  SHF.L.U32 R0, R2, 0x1f, RZ ;  /* 0x0000001f02007819 */ /* 0x000fce00000006ff */
.L_x_494:
[----:B0-----:R0:W1:Y:S02]  /*15860*/  SYNCS.PHASECHK.TRANS64.TRYWAIT P0, [R3+URZ], R0 ;  /* 0x00000000030075a7 */ /* 0x001064000800017f */
[----:B-1----:R-:W-:Y:S05]  /*15870*/  @!P0 NANOSLEEP.SYNCS 0x989680 ;  /* 0x009896800000895d */ /* 0x002fea0003900000 */
[----:B------:R-:W1:Y:S02]  /*15880*/  @!P0 SYNCS.PHASECHK.TRANS64 P0, [R3+URZ], R0 ;  /* 0x00000000030085a7 */ /* 0x000e64000800007f */
[----:B-1----:R-:W-:Y:S05]  /*15890*/  @!P0 BRA `(.L_x_494) ;  /* 0xfffffffc00f08947 */ /* 0x002fea000383ffff */
.L_x_488:
[----:B------:R-:W-:Y:S05]  /*158a0*/  BSYNC B0 ;  /* 0x0000000000007941 */ /* 0x000fea0003800000 */
.L_x_487:
[----:B------:R-:W-:Y:S05]  /*158b0*/  EXIT ;  /* 0x000000000000794d */ /* 0x000fea0003800000 */
.L_x_21:
[----:B-1----:R1:W2:Y:S02]  /*158c0*/  SYNCS.PHASECHK.TRANS64.TRYWAIT P1, [R3+URZ], R0 ;  /* 0x00000000030075a7 */ /* 0x0022a4000802017f */
[----:B--2---:R-:W-:Y:S05]  /*158d0*/  @!P1 NANOSLEEP.SYNCS 0x989680 ;  /* 0x009896800000995d */ /* 0x004fea0003900000 */
[----:B------:R-:W2:Y:S02]  /*158e0*/  @!P1 SYNCS.PHASECHK.TRANS64 P1, [R3+URZ], R0 ;  /* 0x00000000030095a7 */ /* 0x000ea4000802007f */
[----:B--2---:R-:W-:Y:S05]  /*158f0*/  @!P1 BRA `(.L_x_21) ;  /* 0xfffffffc00f09947 */ /* 0x004fea000383ffff */
[----:B------:R-:W-:Y:S05]  /*15900*/  BRA `(.L_x_20) ;  /* 0xfffffebc002c7947 */ /* 0x000fea000383ffff */
.L_x_26:
[----:B-1----:R-:W-:-:S04]  /*15910*/  IMAD.U32 R7, RZ, RZ, UR4 ;  /* 0x00000004ff077e24 */ /* 0x002fc8000f8e00ff */
[----:B------:R1:W2:Y:S03]  /*15920*/  SYNCS.PHASECHK.TRANS64.TRYWAIT P1, [R7+URZ], R4 ;  /* 0x00000004070075a7 */ /* 0x0002a6000802017f */
[----:B--2---:R-:W-:Y:S05]  /*15930*/  @!P1 NANOSLEEP.SYNCS 0x989680 ;  /* 0x009896800000995d */ /* 0x004fea0003900000 */
[----:B------:R-:W2:Y:S02]  /*15940*/  @!P1 SYNCS.PHASECHK.TRANS64 P1, [R7+URZ], R4 ;  /* 0x00000004070095a7 */ /* 0x000ea4000802007f */
[----:B--2---:R-:W-:Y:S05]  /*15950*/  @!P1 BRA `(.L_x_26) ;  /* 0xfffffffc00ec9947 */ /* 0x004fea000383ffff */
[----:B------:R-:W-:Y:S05]  /*15960*/  BRA `(.L_x_25) ;  /* 0xfffffed400447947 */ /* 0x000fea000383ffff */
.L_x_475:
[----:B------:R-:W-:Y:S01]  /*15970*/  BSSY B1, `(.L_x_495) ;  /* 0x0000006000017945 */ /* 0x000fe20003800000 */
[----:B------:R-:W-:-:S07]  /*15980*/  IMAD.MOV.U32 R15, RZ, RZ, -0x1 ;  /* 0xffffffffff0f7424 */ /* 0x000fce00078e00ff */
[----:B------:R-:W-:Y:S05]  /*15990*/  WARPSYNC.COLLECTIVE R15, `(.L_x_496) ;  /* 0x000000000f0c7348 */ /* 0x000fea0003c00000 */
[----:B------:R-:W-:Y:S02]  /*159a0*/  ELECT P6, UR62, PT ;  /* 0x00000000003e782f */ /* 0x000fe400038c0000 */
[----:B------:R-:W-:Y:S01]  /*159b0*/  MOV R14, UR62 ;  /* 0x0000003e000e7c02 */ /* 0x000fe20008000f00 */
[----:B------:R-:W-:Y:S10]  /*159c0*/  ENDCOLLECTIVE ;  /* 0x000000000000791b */ /* 0x000ff40003800000 */
.L_x_496:
[----:B------:R-:W-:Y:S05]  /*159d0*/  BSYNC B1 ;  /* 0x0000000000017941 */ /* 0x000fea0003800000 */
.L_x_495:
[----:B------:R-:W-:Y:S05]  /*159e0*/  BRA `(.L_x_497) ;  /* 0xffffffec00e87947 */ /* 0x000fea000383ffff */
.L_x_478:
[----:B0-----:R0:W2:Y:S02]  /*159f0*/  SYNCS.PHASECHK.TRANS64.TRYWAIT P0, [R7+URZ+0x28], R16 ;  /* 0x00002810070075a7 */ /* 0x0010a4000800017f */
[----:B--2---:R-:W-:Y:S05]  /*15a00*/  @!P0 NANOSLEEP.SYNCS 0x989680 ;  /* 0x009896800000895d */ /* 0x004fea0003900000 */
[----:B------:R-:W2:Y:S02]  /*15a10*/  @!P0 SYNCS.PHASECHK.TRANS64 P0, [R7+URZ+0x28], R16 ;  /* 0x00002810070085a7 */ /* 0x000ea4000800007f */
[----:B--2---:R-:W-:Y:S05]  /*15a20*/  @!P0 BRA `(.L_x_478) ;  /* 0xfffffffc00f08947 */ /* 0x004fea000383ffff */
[----:B------:R-:W-:Y:S05]  /*15a30*/  BRA `(.L_x_498) ;  /* 0xfffffff000287947 */ /* 0x000fea000383ffff */
.L_x_486:
[----:B------:R-:W-:Y:S01]  /*15a40*/  BSSY B0, `(.L_x_499) ;  /* 0x0000006000007945 */ /* 0x000fe20003800000 */
[----:B------:R-:W-:-:S07]  /*15a50*/  IMAD.MOV.U32 R15, RZ, RZ, -0x1 ;  /* 0xffffffffff0f7424 */ /* 0x000fce00078e00ff */
[----:B------:R-:W-:Y:S05]  /*15a60*/  WARPSYNC.COLLECTIVE R15, `(.L_x_500) ;  /* 0x000000000f0c7348 */ /* 0x000fea0003c00000 */
[----:B------:R-:W-:Y:S02]  /*15a70*/  ELECT P6, UR62, PT ;  /* 0x00000000003e782f */ /* 0x000fe400038c0000 */
[----:B------:R-:W-:Y:S01]  /*15a80*/  MOV R14, UR62 ;  /* 0x0000003e000e7c02 */ /* 0x000fe20008000f00 */
[----:B------:R-:W-:Y:S10]  /*15a90*/  ENDCOLLECTIVE ;  /* 0x000000000000791b */ /* 0x000ff40003800000 */
.L_x_500:
[----:B------:R-:W-:Y:S05]  /*15aa0*/  BSYNC B0 ;  /* 0x0000000000007941 */ /* 0x000fea0003800000 */
.L_x_499:
[----:B------:R-:W-:Y:S05]  /*15ab0*/  BRA `(.L_x_501) ;  /* 0xfffffff800a47947 */ /* 0x000fea000383ffff */
.L_x_490:
[----:B0-----:R0:W1:Y:S02]  /*15ac0*/  SYNCS.PHASECHK.TRANS64.TRYWAIT P0, [R5+URZ], R2 ;  /* 0x00000002050075a7 */ /* 0x001064000800017f */
[----:B-1----:R-:W-:Y:S05]  /*15ad0*/  @!P0 NANOSLEEP.SYNCS 0x989680 ;  /* 0x009896800000895d */ /* 0x002fea0003900000 */
[----:B------:R-:W1:Y:S02]  /*15ae0*/  @!P0 SYNCS.PHASECHK.TRANS64 P0, [R5+URZ], R2 ;  /* 0x00000002050085a7 */ /* 0x000e64000800007f */
[----:B-1----:R-:W-:Y:S05]  /*15af0*/  @!P0 BRA `(.L_x_490) ;  /* 0xfffffffc00f08947 */ /* 0x002fea000383ffff */
[----:B------:R-:W-:Y:S05]  /*15b00*/  BRA `(.L_x_502) ;  /* 0xfffffff800cc7947 */ /* 0x000fea000383ffff */
.L_x_491:
[----:B0-----:R0:W1:Y:S02]  /*15b10*/  SYNCS.PHASECHK.TRANS64.TRYWAIT P0, [R7+URZ], R0 ;  /* 0x00000000070075a7 */ /* 0x001064000800017f */
[----:B-1----:R-:W-:Y:S05]  /*15b20*/  @!P0 NANOSLEEP.SYNCS 0x989680 ;  /* 0x009896800000895d */ /* 0x002fea0003900000 */
[----:B------:R-:W1:Y:S02]  /*15b30*/  @!P0 SYNCS.PHASECHK.TRANS64 P0, [R7+URZ], R0 ;  /* 0x00000000070085a7 */ /* 0x000e64000800007f */
[----:B-1----:R-:W-:Y:S05]  /*15b40*/  @!P0 BRA `(.L_x_491) ;  /* 0xfffffffc00f08947 */ /* 0x002fea000383ffff */
[----:B------:R-:W-:Y:S05]  /*15b50*/  BRA `(.L_x_503) ;  /* 0xfffffff800dc7947 */ /* 0x000fea000383ffff */
.L_x_492:
[----:B0-----:R0:W1:Y:S02]  /*15b60*/  SYNCS.PHASECHK.TRANS64.TRYWAIT P0, [R7+URZ], R0 ;  /* 0x00000000070075a7 */ /* 0x001064000800017f */
[----:B-1----:R-:W-:Y:S05]  /*15b70*/  @!P0 NANOSLEEP.SYNCS 0x989680 ;  /* 0x009896800000895d */ /* 0x002fea0003900000 */
[----:B------:R-:W1:Y:S02]  /*15b80*/  @!P0 SYNCS.PHASECHK.TRANS64 P0, [R7+URZ], R0 ;  /* 0x00000000070085a7 */ /* 0x000e64000800007f */
[----:B-1----:R-:W-:Y:S05]  /*15b90*/  @!P0 BRA `(.L_x_492) ;  /* 0xfffffffc00f08947 */ /* 0x002fea000383ffff */
[----:B------:R-:W-:Y:S05]  /*15ba0*/  BRA `(.L_x_504) ;  /* 0xfffffff800ec7947 */ /* 0x000fea000383ffff */
.L_x_493:
[----:B0-----:R0:W1:Y:S02]  /*15bb0*/  SYNCS.PHASECHK.TRANS64.TRYWAIT P0, [R7+URZ], R0 ;  /* 0x00000000070075a7 */ /* 0x001064000800017f */
[----:B-1----:R-:W-:Y:S05]  /*15bc0*/  @!P0 NANOSLEEP.SYNCS 0x989680 ;  /* 0x009896800000895d */ /* 0x002fea0003900000 */
[----:B------:R-:W1:Y:S02]  /*15bd0*/  @!P0 SYNCS.PHASECHK.TRANS64 P0, [R7+URZ], R0 ;  /* 0x00000000070085a7 */ /* 0x000e64000800007f */
[----:B-1----:R-:W-:Y:S05]  /*15be0*/  @!P0 BRA `(.L_x_493) ;  /* 0xfffffffc00f08947 */ /* 0x002fea000383ffff */
[----:B------:R-:W-:Y:S05]  /*15bf0*/  BRA `(.L_x_505) ;  /* 0xfffffff800fc7947 */ /* 0x000fea000383ffff */
.L_x_506:
[----:B------:R-:W-:-:S00]  /*15c00*/  BRA `(.L_x_506) ;  /* 0xfffffffc00fc7947 */ /* 0x000fc0000383ffff */
[----:B------:R-:W-:-:S00]  /*15c10*/  NOP ;  /* 0x0000000000007918 */ /* 0x000fc00000000000 */
        /* <DEDUP_REMOVED lines=14> */
.L_x_507:


//--------------------- .nv.global.init           --------------------------
	.section	.nv.global.init,"aw",@progbits
.nv.global.init:
	.type		$str$22,@object
	.size		$str$22,($str$23 - $str$22)
$str$22:
        /*0000*/ 	.byte	0x6b, 0x5f, 0x74, 0x69, 0x6c, 0x65, 0x5f, 0x63, 0x6f, 0x75, 0x6e, 0x74, 0x20, 0x3e, 0x3d, 0x20
        /*0010*/ 	.byte	0x31, 0x00
	.type		$str$23,@object
	.size		$str$23,(__unnamed_1 - $str$23)
$str$23:
        /*0012*/ 	.byte	0x2f, 0x74, 0x6d, 0x70, 0x2f, 0x63, 0x75, 0x74, 0x6c, 0x61, 0x73, 0x73, 0x5f, 0x73, 0x77, 0x65
        /*0022*/ 	.byte	0x65, 0x70, 0x5f, 0x73, 0x72, 0x63, 0x2f, 0x69, 0x6e, 0x63, 0x6c, 0x75, 0x64, 0x65, 0x2f, 0x63
        /*0032*/ 	.byte	0x75, 0x74, 0x6c, 0x61, 0x73, 0x73, 0x2f, 0x67, 0x65, 0x6d, 0x6d, 0x2f, 0x63, 0x6f, 0x6c, 0x6c
        /*0042*/ 	.byte	0x65, 0x63, 0x74, 0x69, 0x76, 0x65, 0x2f, 0x73, 0x6d, 0x39, 0x30, 0x5f, 0x6d, 0x6d, 0x61, 0x5f
        /*0052*/ 	.byte	0x74, 0x6d, 0x61, 0x5f, 0x67, 0x6d, 0x6d, 0x61, 0x5f, 0x73, 0x73, 0x5f, 0x77, 0x61, 0x72, 0x70
        /*0062*/ 	.byte	0x73, 0x70, 0x65, 0x63, 0x69, 0x61, 0x6c, 0x69, 0x7a, 0x65, 0x64, 0x2e, 0x68, 0x70, 0x70, 0x00
	.type		__unnamed_1,@object
	.size		__unnamed_1,(.L_0 - __unnamed_1)
__unnamed_1:
        /* <DEDUP_REMOVED lines=181> */
        /*0bc2*/ 	.byte	0x75, 0x74, 0x65, 0x3a, 0x3a, 0x69, 0x64, 0x65, 0x6e, 0x74, 0x69, 0x74, 0x79, 0x5d, 0x00
.L_0:


//--------------------- .nv.shared._ZN7cutlass13device_kernelINS_4gemm6kernel13GemmUniversalIN4cute5tupleIJiiiiEEENS1_10collective13CollectiveMmaINS1_34MainloopSm90TmaGmmaWarpSpecializedILi5ENS5_IJNS4_1CILi2EEENSA_ILi1EEESC_EEENS1_35KernelTmaWarpSpecializedCooperativeEEENS5_IJNSA_ILi512EEENSA_ILi112EEENSA_ILi32EEEEEENS_10bfloat16_tENS5_IJlSC_lEEESK_SL_NS4_8TiledMMAINS4_8MMA_AtomIJNS4_4SM904GMMA27MMA_64x16x16_F32BF16BF16_SSILNSP_5MajorE0ELSR_0ELNSP_7ScaleInE1ELSS_1EEEEEENS4_6LayoutISD_NS5_IJSC_NSA_ILi0EEESW_EEEEENS5_IJNS4_10UnderscoreESZ_SZ_EEEEENS4_13SM90_TMA_LOADENS4_14ComposedLayoutINS4_7SwizzleILi2ELi4ELi3EEENS4_18smem_ptr_flag_bitsILi16EEENSV_INS5_IJNSA_ILi8EEESI_EEENS5_IJSI_SC_EEEEEEEvNS4_8identityENS4_23SM90_TMA_LOAD_MULTICASTES1C_vS1D_EENS_8epilogue10collective6detail29Sm90TmaWarpSpecializedAdapterINS1H_15DefaultEpilogueISK_SL_SL_NS1G_6thread17LinearCombinationISK_Li1EffLNS1L_9ScaleType4KindE0ELNS_15FloatRoundStyleE2ESK_EENS1_15EpilogueDefaultEEEEEvvEEEEvNT_6ParamsE --------------------------
	.section	.nv.shared._ZN7cutlass13device_kernelINS_4gemm6kernel13GemmUniversalIN4cute5tupleIJiiiiEEENS1_10collective13CollectiveMmaINS1_34MainloopSm90TmaGmmaWarpSpecializedILi5ENS5_IJNS4_1CILi2EEENSA_ILi1EEESC_EEENS1_35KernelTmaWarpSpecializedCooperativeEEENS5_IJNSA_ILi512EEENSA_ILi112EEENSA_ILi32EEEEEENS_10bfloat16_tENS5_IJlSC_lEEESK_SL_NS4_8TiledMMAINS4_8MMA_AtomIJNS4_4SM904GMMA27MMA_64x16x16_F32BF16BF16_SSILNSP_5MajorE0ELSR_0ELNSP_7ScaleInE1ELSS_1EEEEEENS4_6LayoutISD_NS5_IJSC_NSA_ILi0EEESW_EEEEENS5_IJNS4_10UnderscoreESZ_SZ_EEEEENS4_13SM90_TMA_LOADENS4_14ComposedLayoutINS4_7SwizzleILi2ELi4ELi3EEENS4_18smem_ptr_flag_bitsILi16EEENSV_INS5_IJNSA_ILi8EEESI_EEENS5_IJSI_SC_EEEEEEEvNS4_8identityENS4_23SM90_TMA_LOAD_MULTICASTES1C_vS1D_EENS_8epilogue10collective6detail29Sm90TmaWarpSpecializedAdapterINS1H_15DefaultEpilogueISK_SL_SL_NS1G_6thread17LinearCombinationISK_Li1EffLNS1L_9ScaleType4KindE0ELNS_15FloatRoundStyleE2ESK_EENS1_15EpilogueDefaultEEEEEvvEEEEvNT_6ParamsE,"aw",@nobits
	.sectionflags	@""
	.align	16
	.zero		1024


//--------------------- .nv.shared.reserved.0     --------------------------
	.section	.nv.shared.reserved.0,"aw",@nobits
	.weak		__nv_reservedSMEM_offset_0_alias
	.size		__nv_reservedSMEM_offset_0_alias, 0, 0
	.other		__nv_reservedSMEM_offset_0_alias,@"STO_CUDA_RESERVED_SHARED STV_DEFAULT"
__nv_reservedSMEM_offset_0_alias:
	.zero		0


//--------------------- .nv.global                --------------------------
	.section	.nv.global,"aw",@nobits
.nv.global:
	.type		_ZN40_INTERNAL_8079f4f4_4_k_cu_0c5b1535_173144cute1_E,@object
	.size		_ZN40_INTERNAL_8079f4f4_4_k_cu_0c5b1535_173144cute1_E,(_ZN40_INTERNAL_8079f4f4_4_k_cu_0c5b1535_173144cuda3std3__45__cpo6cbeginE - _ZN40_INTERNAL_8079f4f4_4_k_cu_0c5b1535_173144cute1_E)
_ZN40_INTERNAL_8079f4f4_4_k_cu_0c5b1535_173144cute1_E:
	.zero		1
	.type		_ZN40_INTERNAL_8079f4f4_4_k_cu_0c5b1535_173144cuda3std3__45__cpo6cbeginE,@object
	.size		_ZN40_INTERNAL_8079f4f4_4_k_cu_0c5b1535_173144cuda3std3__45__cpo6cbeginE,(_ZN40_INTERNAL_8079f4f4_4_k_cu_0c5b1535_173144cuda3std3__48in_placeE - _ZN40_INTERNAL_8079f4f4_4_k_cu_0c5b1535_173144cuda3std3__45__cpo6cbeginE)
_ZN40_INTERNAL_8079f4f4_4_k_cu_0c5b1535_173144cuda3std3__45__cpo6cbeginE:
	.zero		1
	.type		_ZN40_INTERNAL_8079f4f4_4_k_cu_0c5b1535_173144cuda3std3__48in_placeE,@object
	.size		_ZN40_INTERNAL_8079f4f4_4_k_cu_0c5b1535_173144cuda3std3__48in_placeE,(_ZN40_INTERNAL_8079f4f4_4_k_cu_0c5b1535_173144cuda3std6ranges3__45__cpo9iter_moveE - _ZN40_INTERNAL_8079f4f4_4_k_cu_0c5b1535_173144cuda3std3__48in_placeE)
_ZN40_INTERNAL_8079f4f4_4_k_cu_0c5b1535_173144cuda3std3__48in_placeE:
	.zero		1
	.type		_ZN40_INTERNAL_8079f4f4_4_k_cu_0c5b1535_173144cuda3std6ranges3__45__cpo9iter_moveE,@object
	.size		_ZN40_INTERNAL_8079f4f4_4_k_cu_0c5b1535_173144cuda3std6ranges3__45__cpo9iter_moveE,(_ZN40_INTERNAL_8079f4f4_4_k_cu_0c5b1535_173144cuda3std3__45__cpo5beginE - _ZN40_INTERNAL_8079f4f4_4_k_cu_0c5b1535_173144cuda3std6ranges3__45__cpo9iter_moveE)
_ZN40_INTERNAL_8079f4f4_4_k_cu_0c5b1535_173144cuda3std6ranges3__45__cpo9iter_moveE:
	.zero		1
	.type		_ZN40_INTERNAL_8079f4f4_4_k_cu_0c5b1535_173144cuda3std3__45__cpo5beginE,@object
	.size		_ZN40_INTERNAL_8079f4f4_4_k_cu_0c5b1535_173144cuda3std3__45__cpo5beginE,(_ZN40_INTERNAL_8079f4f4_4_k_cu_0c5b1535_173144cuda3std3__442_GLOBAL__N__8079f4f4_4_k_cu_0c5b1535_173146ignoreE - _ZN40_INTERNAL_8079f4f4_4_k_cu_0c5b1535_173144cuda3std3__45__cpo5beginE)
_ZN40_INTERNAL_8079f4f4_4_k_cu_0c5b1535_173144cuda3std3__45__cpo5beginE:
	.zero		1
	.type		_ZN40_INTERNAL_8079f4f4_4_k_cu_0c5b1535_173144cuda3std3__442_GLOBAL__N__8079f4f4_4_k_cu_0c5b1535_173146ignoreE,@object
	.size		_ZN40_INTERNAL_8079f4f4_4_k_cu_0c5b1535_173144cuda3std3__442_GLOBAL__N__8079f4f4_4_k_cu_0c5b1535_173146ignoreE,(_ZN40_INTERNAL_8079f4f4_4_k_cu_0c5b1535_173144cute7productE - _ZN40_INTERNAL_8079f4f4_4_k_cu_0c5b1535_173144cuda3std3__442_GLOBAL__N__8079f4f4_4_k_cu_0c5b1535_173146ignoreE)
_ZN40_INTERNAL_8079f4f4_4_k_cu_0c5b1535_173144cuda3std3__442_GLOBAL__N__8079f4f4_4_k_cu_0c5b1535_173146ignoreE:
	.zero		1
	.type		_ZN40_INTERNAL_8079f4f4_4_k_cu_0c5b1535_173144cute7productE,@object
	.size		_ZN40_INTERNAL_8079f4f4_4_k_cu_0c5b1535_173144cute7productE,(_ZN40_INTERNAL_8079f4f4_4_k_cu_0c5b1535_173144cuda3std3__45__cpo3endE - _ZN40_INTERNAL_8079f4f4_4_k_cu_0c5b1535_173144cute7productE)
_ZN40_INTERNAL_8079f4f4_4_k_cu_0c5b1535_173144cute7productE:
	.zero		1
	.type		_ZN40_INTERNAL_8079f4f4_4_k_cu_0c5b1535_173144cuda3std3__45__cpo3endE,@object
	.size		_ZN40_INTERNAL_8079f4f4_4_k_cu_0c5b1535_173144cuda3std3__45__cpo3endE,(_ZN40_INTERNAL_8079f4f4_4_k_cu_0c5b1535_173144cuda3std3__419piecewise_constructE - _ZN40_INTERNAL_8079f4f4_4_k_cu_0c5b1535_173144cuda3std3__45__cpo3endE)
_ZN40_INTERNAL_8079f4f4_4_k_cu_0c5b1535_173144cuda3std3__45__cpo3endE:
	.zero		1
	.type		_ZN40_INTERNAL_8079f4f4_4_k_cu_0c5b1535_173144cuda3std3__419piecewise_constructE,@object
	.size		_ZN40_INTERNAL_8079f4f4_4_k_cu_0c5b1535_173144cuda3std3__419piecewise_constructE,(_ZN40_INTERNAL_8079f4f4_4_k_cu_0c5b1535_173144cuda3std3__45__cpo4cendE - _ZN40_INTERNAL_8079f4f4_4_k_cu_0c5b1535_173144cuda3std3__419piecewise_constructE)
_ZN40_INTERNAL_8079f4f4_4_k_cu_0c5b1535_173144cuda3std3__419piecewise_constructE:
	.zero		1
	.type		_ZN40_INTERNAL_8079f4f4_4_k_cu_0c5b1535_173144cuda3std3__45__cpo4cendE,@object
	.size		_ZN40_INTERNAL_8079f4f4_4_k_cu_0c5b1535_173144cuda3std3__45__cpo4cendE,(_ZN40_INTERNAL_8079f4f4_4_k_cu_0c5b1535_173144cuda3std6ranges3__45__cpo4swapE - _ZN40_INTERNAL_8079f4f4_4_k_cu_0c5b1535_173144cuda3std3__45__cpo4cendE)
_ZN40_INTERNAL_8079f4f4_4_k_cu_0c5b1535_173144cuda3std3__45__cpo4cendE:
	.zero		1
	.type		_ZN40_INTERNAL_8079f4f4_4_k_cu_0c5b1535_173144cuda3std6ranges3__45__cpo4swapE,@object
	.size		_ZN40_INTERNAL_8079f4f4_4_k_cu_0c5b1535_173144cuda3std6ranges3__45__cpo4swapE,(.L_8 - _ZN40_INTERNAL_8079f4f4_4_k_cu_0c5b1535_173144cuda3std6ranges3__45__cpo4swapE)
_ZN40_INTERNAL_8079f4f4_4_k_cu_0c5b1535_173144cuda3std6ranges3__45__cpo4swapE:
	.zero		1
.L_8:


//--------------------- .nv.constant0._ZN7cutlass13device_kernelINS_4gemm6kernel13GemmUniversalIN4cute5tupleIJiiiiEEENS1_10collective13CollectiveMmaINS1_34MainloopSm90TmaGmmaWarpSpecializedILi5ENS5_IJNS4_1CILi2EEENSA_ILi1EEESC_EEENS1_35KernelTmaWarpSpecializedCooperativeEEENS5_IJNSA_ILi512EEENSA_ILi112EEENSA_ILi32EEEEEENS_10bfloat16_tENS5_IJlSC_lEEESK_SL_NS4_8TiledMMAINS4_8MMA_AtomIJNS4_4SM904GMMA27MMA_64x16x16_F32BF16BF16_SSILNSP_5MajorE0ELSR_0ELNSP_7ScaleInE1ELSS_1EEEEEENS4_6LayoutISD_NS5_IJSC_NSA_ILi0EEESW_EEEEENS5_IJNS4_10UnderscoreESZ_SZ_EEEEENS4_13SM90_TMA_LOADENS4_14ComposedLayoutINS4_7SwizzleILi2ELi4ELi3EEENS4_18smem_ptr_flag_bitsILi16EEENSV_INS5_IJNSA_ILi8EEESI_EEENS5_IJSI_SC_EEEEEEEvNS4_8identityENS4_23SM90_TMA_LOAD_MULTICASTES1C_vS1D_EENS_8epilogue10collective6detail29Sm90TmaWarpSpecializedAdapterINS1H_15DefaultEpilogueISK_SL_SL_NS1G_6thread17LinearCombinationISK_Li1EffLNS1L_9ScaleType4KindE0ELNS_15FloatRoundStyleE2ESK_EENS1_15EpilogueDefaultEEEEEvvEEEEvNT_6ParamsE --------------------------
	.section	.nv.constant0._ZN7cutlass13device_kernelINS_4gemm6kernel13GemmUniversalIN4cute5tupleIJiiiiEEENS1_10collective13CollectiveMmaINS1_34MainloopSm90TmaGmmaWarpSpecializedILi5ENS5_IJNS4_1CILi2EEENSA_ILi1EEESC_EEENS1_35KernelTmaWarpSpecializedCooperativeEEENS5_IJNSA_ILi512EEENSA_ILi112EEENSA_ILi32EEEEEENS_10bfloat16_tENS5_IJlSC_lEEESK_SL_NS4_8TiledMMAINS4_8MMA_AtomIJNS4_4SM904GMMA27MMA_64x16x16_F32BF16BF16_SSILNSP_5MajorE0ELSR_0ELNSP_7ScaleInE1ELSS_1EEEEEENS4_6LayoutISD_NS5_IJSC_NSA_ILi0EEESW_EEEEENS5_IJNS4_10UnderscoreESZ_SZ_EEEEENS4_13SM90_TMA_LOADENS4_14ComposedLayoutINS4_7SwizzleILi2ELi4ELi3EEENS4_18smem_ptr_flag_bitsILi16EEENSV_INS5_IJNSA_ILi8EEESI_EEENS5_IJSI_SC_EEEEEEEvNS4_8identityENS4_23SM90_TMA_LOAD_MULTICASTES1C_vS1D_EENS_8epilogue10collective6detail29Sm90TmaWarpSpecializedAdapterINS1H_15DefaultEpilogueISK_SL_SL_NS1G_6thread17LinearCombinationISK_Li1EffLNS1L_9ScaleType4KindE0ELNS_15FloatRoundStyleE2ESK_EENS1_15EpilogueDefaultEEEEEvvEEEEvNT_6ParamsE,"a",@progbits
	.sectionflags	@""
	.align	4
.nv.constant0._ZN7cutlass13device_kernelINS_4gemm6kernel13GemmUniversalIN4cute5tupleIJiiiiEEENS1_10collective13CollectiveMmaINS1_34MainloopSm90TmaGmmaWarpSpecializedILi5ENS5_IJNS4_1CILi2EEENSA_ILi1EEESC_EEENS1_35KernelTmaWarpSpecializedCooperativeEEENS5_IJNSA_ILi512EEENSA_ILi112EEENSA_ILi32EEEEEENS_10bfloat16_tENS5_IJlSC_lEEESK_SL_NS4_8TiledMMAINS4_8MMA_AtomIJNS4_4SM904GMMA27MMA_64x16x16_F32BF16BF16_SSILNSP_5MajorE0ELSR_0ELNSP_7ScaleInE1ELSS_1EEEEEENS4_6LayoutISD_NS5_IJSC_NSA_ILi0EEESW_EEEEENS5_IJNS4_10UnderscoreESZ_SZ_EEEEENS4_13SM90_TMA_LOADENS4_14ComposedLayoutINS4_7SwizzleILi2ELi4ELi3EEENS4_18smem_ptr_flag_bitsILi16EEENSV_INS5_IJNSA_ILi8EEESI_EEENS5_IJSI_SC_EEEEEEEvNS4_8identityENS4_23SM90_TMA_LOAD_MULTICASTES1C_vS1D_EENS_8epilogue10collective6detail29Sm90TmaWarpSpecializedAdapterINS1H_15DefaultEpilogueISK_SL_SL_NS1G_6thread17LinearCombinationISK_Li1EffLNS1L_9ScaleType4KindE0ELNS_15FloatRoundStyleE2ESK_EENS1_15EpilogueDefaultEEEEEvvEEEEvNT_6ParamsE:
	.zero		1664


//--------------------- SYMBOLS --------------------------

	.type		.nv.reservedSmem.offset0,@object
	.size		.nv.reservedSmem.offset0,0x4
	.type		__assertfail,@function
